// auto-generated by cutlass_sweep.gemm — config: {"arch": "sm_90", "cluster_m": 1, "cluster_n": 1, "dtype": "fp16", "dtype_b": "fp16", "layout": "nt", "stages": 0, "tile_k": 128, "tile_m": 64, "tile_n": 256}
#include "cutlass/cutlass.h"
#include "cutlass/gemm/collective/collective_builder.hpp"
#include "cutlass/gemm/device/gemm_universal_adapter.h"
#include "cutlass/gemm/kernel/gemm_universal.hpp"
#include "cutlass/epilogue/collective/collective_builder.hpp"

using ElemA = cutlass::half_t;
using ElemB = cutlass::half_t;
using ElemCD = cutlass::half_t;
using Acc  = float;
using TileShape    = cute::Shape<cute::_64, cute::_256, cute::_128>;
using ClusterShape = cute::Shape<cute::_1, cute::_1, cute::_1>;

using CollectiveEpilogue = typename cutlass::epilogue::collective::CollectiveBuilder<
    cutlass::arch::Sm90, cutlass::arch::OpClassTensorOp,
    TileShape, ClusterShape,
    cutlass::epilogue::collective::EpilogueTileAuto,
    Acc, Acc,
    ElemCD, cutlass::layout::RowMajor, 128 / cutlass::sizeof_bits<ElemCD>::value,
    ElemCD, cutlass::layout::RowMajor, 128 / cutlass::sizeof_bits<ElemCD>::value,
    cutlass::epilogue::collective::EpilogueScheduleAuto
  >::CollectiveOp;

using CollectiveMainloop = typename cutlass::gemm::collective::CollectiveBuilder<
    cutlass::arch::Sm90, cutlass::arch::OpClassTensorOp,
    ElemA, cutlass::layout::RowMajor, 128 / cutlass::sizeof_bits<ElemA>::value,
    ElemB, cutlass::layout::ColumnMajor, 128 / cutlass::sizeof_bits<ElemB>::value,
    Acc,
    TileShape, ClusterShape,
    cutlass::gemm::collective::StageCountAutoCarveout<static_cast<int>(sizeof(typename CollectiveEpilogue::SharedStorage))>,
    cutlass::gemm::collective::KernelScheduleAuto
  >::CollectiveOp;

using GemmKernel = cutlass::gemm::kernel::GemmUniversal<
    cute::Shape<int,int,int,int>,
    CollectiveMainloop,
    CollectiveEpilogue
>;
using Gemm = cutlass::gemm::device::GemmUniversalAdapter<GemmKernel>;

// Force the device kernel symbol into the cubin without needing a host main.
auto* _anchor = &cutlass::device_kernel<GemmKernel>;


// ===== COMPILED SASS (sm_90a) =====

	.target	sm_90a

	.elftype	@"ET_EXEC"


//--------------------- .note.nv.tkinfo           --------------------------
	.section	.note.nv.tkinfo,"",@"SHT_NOTE"
	.sectionflags	@"SHF_NOTE_NV_TKINFO"
	.tkinfo
        /*0018*/ 	.word	0x00000002
        /*0030*/ 	.string	""
        /*0030*/ 	.string	"ptxas"
        /*0030*/ 	.string	"Cuda compilation tools, release 13.0, V13.0.88"
        /*0030*/ 	.string	"Build cuda_13.0.r13.0/compiler.36424714_0"
        /*0030*/ 	.string	"-arch sm_90a -m 64 "



//--------------------- .note.nv.cuinfo           --------------------------
	.section	.note.nv.cuinfo,"",@"SHT_NOTE"
	.sectionflags	@"SHF_NOTE_NV_CUINFO"
        /*0018*/ 	.short	0x0002
        /*001a*/ 	.short	0x005a
        /*001c*/ 	.short	0x0082
	.zero		2


//--------------------- .nv.info                  --------------------------
	.section	.nv.info,"",@"SHT_CUDA_INFO"
	.align	4


	//----- nvinfo : EIATTR_REGCOUNT
	.align		4
        /*0000*/ 	.byte	0x04, 0x2f
        /*0002*/ 	.short	(.L_15 - .L_14)
	.align		4
.L_14:
        /*0004*/ 	.word	index@(_ZN7cutlass13device_kernelINS_4gemm6kernel13GemmUniversalIN4cute5tupleIJiiiiEEENS1_10collective13CollectiveMmaINS1_34MainloopSm90TmaGmmaWarpSpecializedILi2ENS5_IJNS4_1CILi1EEESB_SB_EEENS1_32KernelTmaWarpSpecializedPingpongEEENS5_IJNSA_ILi64EEENSA_ILi256EEENSA_ILi128EEEEEENS_6half_tENS5_IJlSB_lEEESJ_SK_NS4_8TiledMMAINS4_8MMA_AtomIJNS4_4SM904GMMA26MMA_64x256x16_F32F16F16_SSILNSO_5MajorE0ELSQ_0ELNSO_7ScaleInE1ELSR_1EEEEEENS4_6LayoutISC_NS5_IJNSA_ILi0EEESV_SV_EEEEENS5_IJNS4_10UnderscoreESY_SY_EEEEENS4_13SM90_TMA_LOADENS4_14ComposedLayoutINS4_7SwizzleILi3ELi4ELi3EEENS4_18smem_ptr_flag_bitsILi16EEENSU_INS5_IJNSA_ILi8EEESF_EEENS5_IJSF_SB_EEEEEEEvNS4_8identityES11_S1B_vS1C_EENS_8epilogue10collective6detail29Sm90TmaWarpSpecializedAdapterINS1F_15DefaultEpilogueISJ_SK_SK_NS1E_6thread17LinearCombinationISJ_Li1EffLNS1J_9ScaleType4KindE0ELNS_15FloatRoundStyleE2ESJ_EENS1_15EpilogueDefaultEEEEEvvEEEEvNT_6ParamsE)
        /*0008*/ 	.word	0x000000a8


	//----- nvinfo : EIATTR_FRAME_SIZE
	.align		4
.L_15:
        /*000c*/ 	.byte	0x04, 0x11
        /*000e*/ 	.short	(.L_17 - .L_16)
	.align		4
.L_16:
        /*0010*/ 	.word	index@(_ZN7cutlass13device_kernelINS_4gemm6kernel13GemmUniversalIN4cute5tupleIJiiiiEEENS1_10collective13CollectiveMmaINS1_34MainloopSm90TmaGmmaWarpSpecializedILi2ENS5_IJNS4_1CILi1EEESB_SB_EEENS1_32KernelTmaWarpSpecializedPingpongEEENS5_IJNSA_ILi64EEENSA_ILi256EEENSA_ILi128EEEEEENS_6half_tENS5_IJlSB_lEEESJ_SK_NS4_8TiledMMAINS4_8MMA_AtomIJNS4_4SM904GMMA26MMA_64x256x16_F32F16F16_SSILNSO_5MajorE0ELSQ_0ELNSO_7ScaleInE1ELSR_1EEEEEENS4_6LayoutISC_NS5_IJNSA_ILi0EEESV_SV_EEEEENS5_IJNS4_10UnderscoreESY_SY_EEEEENS4_13SM90_TMA_LOADENS4_14ComposedLayoutINS4_7SwizzleILi3ELi4ELi3EEENS4_18smem_ptr_flag_bitsILi16EEENSU_INS5_IJNSA_ILi8EEESF_EEENS5_IJSF_SB_EEEEEEEvNS4_8identityES11_S1B_vS1C_EENS_8epilogue10collective6detail29Sm90TmaWarpSpecializedAdapterINS1F_15DefaultEpilogueISJ_SK_SK_NS1E_6thread17LinearCombinationISJ_Li1EffLNS1J_9ScaleType4KindE0ELNS_15FloatRoundStyleE2ESJ_EENS1_15EpilogueDefaultEEEEEvvEEEEvNT_6ParamsE)
        /*0014*/ 	.word	0x00000000


	//----- nvinfo : EIATTR_MIN_STACK_SIZE
	.align		4
.L_17:
        /*0018*/ 	.byte	0x04, 0x12
        /*001a*/ 	.short	(.L_19 - .L_18)
	.align		4
.L_18:
        /*001c*/ 	.word	index@(_ZN7cutlass13device_kernelINS_4gemm6kernel13GemmUniversalIN4cute5tupleIJiiiiEEENS1_10collective13CollectiveMmaINS1_34MainloopSm90TmaGmmaWarpSpecializedILi2ENS5_IJNS4_1CILi1EEESB_SB_EEENS1_32KernelTmaWarpSpecializedPingpongEEENS5_IJNSA_ILi64EEENSA_ILi256EEENSA_ILi128EEEEEENS_6half_tENS5_IJlSB_lEEESJ_SK_NS4_8TiledMMAINS4_8MMA_AtomIJNS4_4SM904GMMA26MMA_64x256x16_F32F16F16_SSILNSO_5MajorE0ELSQ_0ELNSO_7ScaleInE1ELSR_1EEEEEENS4_6LayoutISC_NS5_IJNSA_ILi0EEESV_SV_EEEEENS5_IJNS4_10UnderscoreESY_SY_EEEEENS4_13SM90_TMA_LOADENS4_14ComposedLayoutINS4_7SwizzleILi3ELi4ELi3EEENS4_18smem_ptr_flag_bitsILi16EEENSU_INS5_IJNSA_ILi8EEESF_EEENS5_IJSF_SB_EEEEEEEvNS4_8identityES11_S1B_vS1C_EENS_8epilogue10collective6detail29Sm90TmaWarpSpecializedAdapterINS1F_15DefaultEpilogueISJ_SK_SK_NS1E_6thread17LinearCombinationISJ_Li1EffLNS1J_9ScaleType4KindE0ELNS_15FloatRoundStyleE2ESJ_EENS1_15EpilogueDefaultEEEEEvvEEEEvNT_6ParamsE)
        /*0020*/ 	.word	0x00000000
.L_19:


//--------------------- .nv.compat                --------------------------
	.section	.nv.compat,"",@"SHT_CUDA_COMPAT_INFO"
	.align	4
        /*0000*/ 	.byte	0x02, 0x09, 0x01, 0x00, 0x02, 0x02, 0x04, 0x00, 0x02, 0x05, 0x05, 0x00, 0x03, 0x07, 0x01, 0x01
        /*0010*/ 	.byte	0x02, 0x03, 0x01, 0x00, 0x02, 0x06, 0x01, 0x00, 0x04, 0x0b, 0x08, 0x00, 0x00, 0x00, 0x00, 0x00
        /*0020*/ 	.byte	0x00, 0x00, 0x00, 0x00


//--------------------- .nv.info._ZN7cutlass13device_kernelINS_4gemm6kernel13GemmUniversalIN4cute5tupleIJiiiiEEENS1_10collective13CollectiveMmaINS1_34MainloopSm90TmaGmmaWarpSpecializedILi2ENS5_IJNS4_1CILi1EEESB_SB_EEENS1_32KernelTmaWarpSpecializedPingpongEEENS5_IJNSA_ILi64EEENSA_ILi256EEENSA_ILi128EEEEEENS_6half_tENS5_IJlSB_lEEESJ_SK_NS4_8TiledMMAINS4_8MMA_AtomIJNS4_4SM904GMMA26MMA_64x256x16_F32F16F16_SSILNSO_5MajorE0ELSQ_0ELNSO_7ScaleInE1ELSR_1EEEEEENS4_6LayoutISC_NS5_IJNSA_ILi0EEESV_SV_EEEEENS5_IJNS4_10UnderscoreESY_SY_EEEEENS4_13SM90_TMA_LOADENS4_14ComposedLayoutINS4_7SwizzleILi3ELi4ELi3EEENS4_18smem_ptr_flag_bitsILi16EEENSU_INS5_IJNSA_ILi8EEESF_EEENS5_IJSF_SB_EEEEEEEvNS4_8identityES11_S1B_vS1C_EENS_8epilogue10collective6detail29Sm90TmaWarpSpecializedAdapterINS1F_15DefaultEpilogueISJ_SK_SK_NS1E_6thread17LinearCombinationISJ_Li1EffLNS1J_9ScaleType4KindE0ELNS_15FloatRoundStyleE2ESJ_EENS1_15EpilogueDefaultEEEEEvvEEEEvNT_6ParamsE --------------------------
	.section	.nv.info._ZN7cutlass13device_kernelINS_4gemm6kernel13GemmUniversalIN4cute5tupleIJiiiiEEENS1_10collective13CollectiveMmaINS1_34MainloopSm90TmaGmmaWarpSpecializedILi2ENS5_IJNS4_1CILi1EEESB_SB_EEENS1_32KernelTmaWarpSpecializedPingpongEEENS5_IJNSA_ILi64EEENSA_ILi256EEENSA_ILi128EEEEEENS_6half_tENS5_IJlSB_lEEESJ_SK_NS4_8TiledMMAINS4_8MMA_AtomIJNS4_4SM904GMMA26MMA_64x256x16_F32F16F16_SSILNSO_5MajorE0ELSQ_0ELNSO_7ScaleInE1ELSR_1EEEEEENS4_6LayoutISC_NS5_IJNSA_ILi0EEESV_SV_EEEEENS5_IJNS4_10UnderscoreESY_SY_EEEEENS4_13SM90_TMA_LOADENS4_14ComposedLayoutINS4_7SwizzleILi3ELi4ELi3EEENS4_18smem_ptr_flag_bitsILi16EEENSU_INS5_IJNSA_ILi8EEESF_EEENS5_IJSF_SB_EEEEEEEvNS4_8identityES11_S1B_vS1C_EENS_8epilogue10collective6detail29Sm90TmaWarpSpecializedAdapterINS1F_15DefaultEpilogueISJ_SK_SK_NS1E_6thread17LinearCombinationISJ_Li1EffLNS1J_9ScaleType4KindE0ELNS_15FloatRoundStyleE2ESJ_EENS1_15EpilogueDefaultEEEEEvvEEEEvNT_6ParamsE,"",@"SHT_CUDA_INFO"
	.sectionflags	@""
	.align	4


	//----- nvinfo : EIATTR_CUDA_API_VERSION
	.align		4
        /*0000*/ 	.byte	0x04, 0x37
        /*0002*/ 	.short	(.L_21 - .L_20)
.L_20:
        /*0004*/ 	.word	0x00000082


	//----- nvinfo : EIATTR_KPARAM_INFO
	.align		4
.L_21:
        /*0008*/ 	.byte	0x04, 0x17
        /*000a*/ 	.short	(.L_23 - .L_22)
.L_22:
        /*000c*/ 	.word	0x00000000
        /*0010*/ 	.short	0x0000
        /*0012*/ 	.short	0x0070
        /*0014*/ 	.byte	0x00, 0xf0, 0x01, 0x10


	//----- nvinfo : EIATTR_SPARSE_MMA_MASK
	.align		4
.L_23:
        /*0018*/ 	.byte	0x03, 0x50
        /*001a*/ 	.short	0x0000


	//----- nvinfo : EIATTR_MAXREG_COUNT
	.align		4
        /*001c*/ 	.byte	0x03, 0x1b
        /*001e*/ 	.short	0x00a8


	//----- nvinfo : EIATTR_NUM_BARRIERS
	.align		4
        /*0020*/ 	.byte	0x02, 0x4c
        /*0022*/ 	.byte	0x01
	.zero		1


	//----- nvinfo : EIATTR_EXTERNS
	.align		4
        /*0024*/ 	.byte	0x04, 0x0f
        /*0026*/ 	.short	(.L_25 - .L_24)


	//   ....[0]....
	.align		4
.L_24:
        /*0028*/ 	.word	index@(__assertfail)


	//----- nvinfo : EIATTR_MERCURY_ISA_VERSION
	.align		4
.L_25:
        /*002c*/ 	.byte	0x03, 0x5f
        /*002e*/ 	.short	0x0101


	//----- nvinfo : EIATTR_INT_WARP_WIDE_INSTR_OFFSETS
	.align		4
        /*0030*/ 	.byte	0x04, 0x31
        /*0032*/ 	.short	(.L_27 - .L_26)


	//   ....[0]....
.L_26:
        /*0034*/ 	.word	0x00000430


	//   ....[1]....
        /*0038*/ 	.word	0x00000450


	//   ....[2]....
        /*003c*/ 	.word	0x000004d0


	//   ....[3]....
        /*0040*/ 	.word	0x000004e0


	//   ....[4]....
        /*0044*/ 	.word	0x000004f0


	//   ....[5]....
        /*0048*/ 	.word	0x00000510


	//   ....[6]....
        /*004c*/ 	.word	0x00000570


	//   ....[7]....
        /*0050*/ 	.word	0x00000590


	//----- nvinfo : EIATTR_COOP_GROUP_MASK_REGIDS
	.align		4
.L_27:
        /*0054*/ 	.byte	0x04, 0x29
        /*0056*/ 	.short	(.L_29 - .L_28)


	//   ....[0]....
.L_28:
        /*0058*/ 	.word	0xffffffff


	//   ....[1]....
        /*005c*/ 	.word	0xffffffff


	//   ....[2]....
        /*0060*/ 	.word	0xffffffff


	//   ....[3]....
        /*0064*/ 	.word	0xffffffff


	//   ....[4]....
        /*0068*/ 	.word	0xffffffff


	//   ....[5]....
        /*006c*/ 	.word	0xffffffff


	//----- nvinfo : EIATTR_COOP_GROUP_INSTR_OFFSETS
	.align		4
.L_29:
        /*0070*/ 	.byte	0x04, 0x28
        /*0072*/ 	.short	(.L_31 - .L_30)


	//   ....[0]....
.L_30:
        /*0074*/ 	.word	0x00000050


	//   ....[1]....
        /*0078*/ 	.word	0x00000080


	//   ....[2]....
        /*007c*/ 	.word	0x00000180


	//   ....[3]....
        /*0080*/ 	.word	0x00000350


	//   ....[4]....
        /*0084*/ 	.word	0x00000390


	//   ....[5]....
        /*0088*/ 	.word	0x000003d0


	//----- nvinfo : EIATTR_REG_RECONFIG
	.align		4
.L_31:
        /*008c*/ 	.byte	0x01, 0x54
	.zero		2


	//----- nvinfo : EIATTR_SYSCALL_OFFSETS
	.align		4
        /*0090*/ 	.byte	0x04, 0x46
        /*0092*/ 	.short	(.L_33 - .L_32)


	//   ....[0]....
.L_32:
        /*0094*/ 	.word	0x00001650


	//----- nvinfo : EIATTR_MBARRIER_INSTR_OFFSETS
	.align		4
.L_33:
        /*0098*/ 	.byte	0x04, 0x39
        /*009a*/ 	.short	(.L_35 - .L_34)


	//   ....[0]....
.L_34:
        /*009c*/ 	.word	0x00000300
        /*00a0*/ 	.word	0x000000ff
        /*00a4*/ 	.word	0x00000000
        /*00a8*/ 	.short	0x0100
        /*00aa*/ 	.byte	0x09
	.zero		1


	//   ....[1]....
        /*00ac*/ 	.word	0x00000310
        /*00b0*/ 	.word	0x000000ff
        /*00b4*/ 	.word	0x00000010
        /*00b8*/ 	.short	0x0100
        /*00ba*/ 	.byte	0x09
	.zero		1


	//   ....[2]....
        /*00bc*/ 	.word	0x00000320
        /*00c0*/ 	.word	0x000000ff
        /*00c4*/ 	.word	0x00000008
        /*00c8*/ 	.short	0x0100
        /*00ca*/ 	.byte	0x09
	.zero		1


	//   ....[3]....
        /*00cc*/ 	.word	0x00000330
        /*00d0*/ 	.word	0x000000ff
        /*00d4*/ 	.word	0x00000018
        /*00d8*/ 	.short	0x0100
        /*00da*/ 	.byte	0x09
	.zero		1


	//   ....[4]....
        /*00dc*/ 	.word	0x000005b0
        /*00e0*/ 	.word	0x000000ff
        /*00e4*/ 	.word	0x00000050
        /*00e8*/ 	.short	0x0100
        /*00ea*/ 	.byte	0x09
	.zero		1


	//   ....[5]....
        /*00ec*/ 	.word	0x000005c0
        /*00f0*/ 	.word	0x000000ff
        /*00f4*/ 	.word	0x00000058
        /*00f8*/ 	.short	0x0100
        /*00fa*/ 	.byte	0x09
	.zero		1


	//   ....[6]....
        /*00fc*/ 	.word	0x00000600
        /*0100*/ 	.word	0x000000ff
        /*0104*/ 	.word	0x00000030
        /*0108*/ 	.short	0x0100
        /*010a*/ 	.byte	0x0a
	.zero		1


	//   ....[7]....
        /*010c*/ 	.word	0x00000620
        /*0110*/ 	.word	0x000000ff
        /*0114*/ 	.word	0x00000038
        /*0118*/ 	.short	0x0100
        /*011a*/ 	.byte	0x0a
	.zero		1


	//   ....[8]....
        /*011c*/ 	.word	0x00000630
        /*0120*/ 	.word	0x000000ff
        /*0124*/ 	.word	0x00000040
        /*0128*/ 	.short	0x0100
        /*012a*/ 	.byte	0x0a
	.zero		1


	//   ....[9]....
        /*012c*/ 	.word	0x00000640
        /*0130*/ 	.word	0x000000ff
        /*0134*/ 	.word	0x00000048
        /*0138*/ 	.short	0x0100
        /*013a*/ 	.byte	0x0a
	.zero		1


	//   ....[10]....
        /*013c*/ 	.word	0x00001530
        /*0140*/ 	.word	0x0000009b
        /*0144*/ 	.word	0x00000000
        /*0148*/ 	.short	0x010a
        /*014a*/ 	.byte	0x2d
	.zero		1


	//   ....[11]....
        /*014c*/ 	.word	0x000016e0
        /*0150*/ 	.word	0x00000003
        /*0154*/ 	.word	0x00000000
        /*0158*/ 	.short	0x010a
        /*015a*/ 	.byte	0x3f
	.zero		1


	//   ....[12]....
        /*015c*/ 	.word	0x00001740
        /*0160*/ 	.word	0x00000003
        /*0164*/ 	.word	0x00000000
        /*0168*/ 	.short	0x010a
        /*016a*/ 	.byte	0x3f
	.zero		1


	//   ....[13]....
        /*016c*/ 	.word	0x00001cd0
        /*0170*/ 	.word	0x000000ff
        /*0174*/ 	.word	0x00000000
        /*0178*/ 	.short	0x010a
        /*017a*/ 	.byte	0x08
	.zero		1


	//   ....[14]....
        /*017c*/ 	.word	0x00001d10
        /*0180*/ 	.word	0x000000ff
        /*0184*/ 	.word	0x00000000
        /*0188*/ 	.short	0x010a
        /*018a*/ 	.byte	0x08
	.zero		1


	//   ....[15]....
        /*018c*/ 	.word	0x000021b0
        /*0190*/ 	.word	0x000000ff
        /*0194*/ 	.word	0x00000000
        /*0198*/ 	.short	0x0101
        /*019a*/ 	.byte	0x08
	.zero		1


	//   ....[16]....
        /*019c*/ 	.word	0x000022a0
        /*01a0*/ 	.word	0x0000009c
        /*01a4*/ 	.word	0x00000000
        /*01a8*/ 	.short	0x0101
        /*01aa*/ 	.byte	0x2e
	.zero		1


	//   ....[17]....
        /*01ac*/ 	.word	0x00002370
        /*01b0*/ 	.word	0x000000ff
        /*01b4*/ 	.word	0x00000000
        /*01b8*/ 	.short	0x0101
        /*01ba*/ 	.byte	0x04
	.zero		1


	//   ....[18]....
        /*01bc*/ 	.word	0x00002420
        /*01c0*/ 	.word	0x0000009b
        /*01c4*/ 	.word	0x00000010
        /*01c8*/ 	.short	0x010a
        /*01ca*/ 	.byte	0x2d
	.zero		1


	//   ....[19]....
        /*01cc*/ 	.word	0x0000a210
        /*01d0*/ 	.word	0x0000009e
        /*01d4*/ 	.word	0x00000000
        /*01d8*/ 	.short	0x0101
        /*01da*/ 	.byte	0x2e
	.zero		1


	//   ....[20]....
        /*01dc*/ 	.word	0x0000abf0
        /*01e0*/ 	.word	0x00000007
        /*01e4*/ 	.word	0x00000010
        /*01e8*/ 	.short	0x010a
        /*01ea*/ 	.byte	0x3f
	.zero		1


	//   ....[21]....
        /*01ec*/ 	.word	0x0000b050
        /*01f0*/ 	.word	0x00000003
        /*01f4*/ 	.word	0x00000058
        /*01f8*/ 	.short	0x0101
        /*01fa*/ 	.byte	0x3f
	.zero		1


	//   ....[22]....
        /*01fc*/ 	.word	0x0000b7c0
        /*0200*/ 	.word	0x00000007
        /*0204*/ 	.word	0x00000000
        /*0208*/ 	.short	0x010a
        /*020a*/ 	.byte	0x3f
	.zero		1


	//   ....[23]....
        /*020c*/ 	.word	0x0000b840
        /*0210*/ 	.word	0x00000003
        /*0214*/ 	.word	0x00000000
        /*0218*/ 	.short	0x010a
        /*021a*/ 	.byte	0x3f
	.zero		1


	//   ....[24]....
        /*021c*/ 	.word	0x0000b8a0
        /*0220*/ 	.word	0x0000009d
        /*0224*/ 	.word	0x00000000
        /*0228*/ 	.short	0x010a
        /*022a*/ 	.byte	0x3f
	.zero		1


	//   ....[25]....
        /*022c*/ 	.word	0x0000b8f0
        /*0230*/ 	.word	0x00000003
        /*0234*/ 	.word	0x00000000
        /*0238*/ 	.short	0x010a
        /*023a*/ 	.byte	0x3f
	.zero		1


	//   ....[26]....
        /*023c*/ 	.word	0x0000b950
        /*0240*/ 	.word	0x00000004
        /*0244*/ 	.word	0x00000000
        /*0248*/ 	.short	0x010a
        /*024a*/ 	.byte	0x3f
	.zero		1


	//   ....[27]....
        /*024c*/ 	.word	0x0000b9a0
        /*0250*/ 	.word	0x0000009d
        /*0254*/ 	.word	0x00000010
        /*0258*/ 	.short	0x010a
        /*025a*/ 	.byte	0x3f
	.zero		1


	//   ....[28]....
        /*025c*/ 	.word	0x0000ba70
        /*0260*/ 	.word	0x00000007
        /*0264*/ 	.word	0x00000010
        /*0268*/ 	.short	0x010a
        /*026a*/ 	.byte	0x3f
	.zero		1


	//   ....[29]....
        /*026c*/ 	.word	0x0000bb40
        /*0270*/ 	.word	0x00000007
        /*0274*/ 	.word	0x00000000
        /*0278*/ 	.short	0x010a
        /*027a*/ 	.byte	0x3f
	.zero		1


	//----- nvinfo : EIATTR_NUM_MBARRIERS
	.align		4
.L_35:
        /*027c*/ 	.byte	0x03, 0x38
        /*027e*/ 	.short	0x000a


	//----- nvinfo : EIATTR_EXIT_INSTR_OFFSETS
	.align		4
        /*0280*/ 	.byte	0x04, 0x1c
        /*0282*/ 	.short	(.L_37 - .L_36)


	//   ....[0]....
.L_36:
        /*0284*/ 	.word	0x00001200


	//   ....[1]....
        /*0288*/ 	.word	0x00001260


	//   ....[2]....
        /*028c*/ 	.word	0x0000a920


	//   ....[3]....
        /*0290*/ 	.word	0x0000a950


	//   ....[4]....
        /*0294*/ 	.word	0x0000b890


	//----- nvinfo : EIATTR_MAX_THREADS
	.align		4
.L_37:
        /*0298*/ 	.byte	0x04, 0x05
        /*029a*/ 	.short	(.L_39 - .L_38)
.L_38:
        /*029c*/ 	.word	0x00000180
        /*02a0*/ 	.word	0x00000001
        /*02a4*/ 	.word	0x00000001


	//----- nvinfo : EIATTR_CRS_STACK_SIZE
	.align		4
.L_39:
        /*02a8*/ 	.byte	0x04, 0x1e
        /*02aa*/ 	.short	(.L_41 - .L_40)
.L_40:
        /*02ac*/ 	.word	0x00000000


	//----- nvinfo : EIATTR_CBANK_PARAM_SIZE
	.align		4
.L_41:
        /*02b0*/ 	.byte	0x03, 0x19
        /*02b2*/ 	.short	0x0470


	//----- nvinfo : EIATTR_PARAM_CBANK
	.align		4
        /*02b4*/ 	.byte	0x04, 0x0a
        /*02b6*/ 	.short	(.L_43 - .L_42)
	.align		4
.L_42:
        /*02b8*/ 	.word	index@(.nv.constant0._ZN7cutlass13device_kernelINS_4gemm6kernel13GemmUniversalIN4cute5tupleIJiiiiEEENS1_10collective13CollectiveMmaINS1_34MainloopSm90TmaGmmaWarpSpecializedILi2ENS5_IJNS4_1CILi1EEESB_SB_EEENS1_32KernelTmaWarpSpecializedPingpongEEENS5_IJNSA_ILi64EEENSA_ILi256EEENSA_ILi128EEEEEENS_6half_tENS5_IJlSB_lEEESJ_SK_NS4_8TiledMMAINS4_8MMA_AtomIJNS4_4SM904GMMA26MMA_64x256x16_F32F16F16_SSILNSO_5MajorE0ELSQ_0ELNSO_7ScaleInE1ELSR_1EEEEEENS4_6LayoutISC_NS5_IJNSA_ILi0EEESV_SV_EEEEENS5_IJNS4_10UnderscoreESY_SY_EEEEENS4_13SM90_TMA_LOADENS4_14ComposedLayoutINS4_7SwizzleILi3ELi4ELi3EEENS4_18smem_ptr_flag_bitsILi16EEENSU_INS5_IJNSA_ILi8EEESF_EEENS5_IJSF_SB_EEEEEEEvNS4_8identityES11_S1B_vS1C_EENS_8epilogue10collective6detail29Sm90TmaWarpSpecializedAdapterINS1F_15DefaultEpilogueISJ_SK_SK_NS1E_6thread17LinearCombinationISJ_Li1EffLNS1J_9ScaleType4KindE0ELNS_15FloatRoundStyleE2ESJ_EENS1_15EpilogueDefaultEEEEEvvEEEEvNT_6ParamsE)
        /*02bc*/ 	.short	0x0210
        /*02be*/ 	.short	0x0470


	//----- nvinfo : EIATTR_SW_WAR
	.align		4
.L_43:
        /*02c0*/ 	.byte	0x04, 0x36
        /*02c2*/ 	.short	(.L_45 - .L_44)
.L_44:
        /*02c4*/ 	.word	0x00000008
.L_45:


//--------------------- .nv.callgraph             --------------------------
	.section	.nv.callgraph,"",@"SHT_CUDA_CALLGRAPH"
	.align	4
	.sectionentsize	8
	.align		4
        /*0000*/ 	.word	0x00000000
	.align		4
        /*0004*/ 	.word	0xffffffff
	.align		4
        /*0008*/ 	.word	index@(_ZN7cutlass13device_kernelINS_4gemm6kernel13GemmUniversalIN4cute5tupleIJiiiiEEENS1_10collective13CollectiveMmaINS1_34MainloopSm90TmaGmmaWarpSpecializedILi2ENS5_IJNS4_1CILi1EEESB_SB_EEENS1_32KernelTmaWarpSpecializedPingpongEEENS5_IJNSA_ILi64EEENSA_ILi256EEENSA_ILi128EEEEEENS_6half_tENS5_IJlSB_lEEESJ_SK_NS4_8TiledMMAINS4_8MMA_AtomIJNS4_4SM904GMMA26MMA_64x256x16_F32F16F16_SSILNSO_5MajorE0ELSQ_0ELNSO_7ScaleInE1ELSR_1EEEEEENS4_6LayoutISC_NS5_IJNSA_ILi0EEESV_SV_EEEEENS5_IJNS4_10UnderscoreESY_SY_EEEEENS4_13SM90_TMA_LOADENS4_14ComposedLayoutINS4_7SwizzleILi3ELi4ELi3EEENS4_18smem_ptr_flag_bitsILi16EEENSU_INS5_IJNSA_ILi8EEESF_EEENS5_IJSF_SB_EEEEEEEvNS4_8identityES11_S1B_vS1C_EENS_8epilogue10collective6detail29Sm90TmaWarpSpecializedAdapterINS1F_15DefaultEpilogueISJ_SK_SK_NS1E_6thread17LinearCombinationISJ_Li1EffLNS1J_9ScaleType4KindE0ELNS_15FloatRoundStyleE2ESJ_EENS1_15EpilogueDefaultEEEEEvvEEEEvNT_6ParamsE)
	.align		4
        /*000c*/ 	.word	index@(__assertfail)
	.align		4
        /*0010*/ 	.word	0x00000000
	.align		4
        /*0014*/ 	.word	0xfffffffe
	.align		4
        /*0018*/ 	.word	0x00000000
	.align		4
        /*001c*/ 	.word	0xfffffffd
	.align		4
        /*0020*/ 	.word	0x00000000
	.align		4
        /*0024*/ 	.word	0xfffffffc


//--------------------- .nv.constant4             --------------------------
	.section	.nv.constant4,"a",@progbits
	.align	8
	.align		8
.nv.constant4:
        /*0000*/ 	.dword	__assertfail
	.align		8
        /*0008*/ 	.dword	__unnamed_1
	.align		8
        /*0010*/ 	.dword	_ZN40_INTERNAL_66883005_4_k_cu_aa1e6069_275764cuda3std3__45__cpo5beginE
	.align		8
        /*0018*/ 	.dword	_ZN40_INTERNAL_66883005_4_k_cu_aa1e6069_275764cuda3std3__45__cpo3endE
	.align		8
        /*0020*/ 	.dword	_ZN40_INTERNAL_66883005_4_k_cu_aa1e6069_275764cuda3std3__45__cpo6cbeginE
	.align		8
        /*0028*/ 	.dword	_ZN40_INTERNAL_66883005_4_k_cu_aa1e6069_275764cuda3std3__45__cpo4cendE
	.align		8
        /*0030*/ 	.dword	_ZN40_INTERNAL_66883005_4_k_cu_aa1e6069_275764cuda3std3__442_GLOBAL__N__66883005_4_k_cu_aa1e6069_275766ignoreE
	.align		8
        /*0038*/ 	.dword	_ZN40_INTERNAL_66883005_4_k_cu_aa1e6069_275764cuda3std3__419piecewise_constructE
	.align		8
        /*0040*/ 	.dword	_ZN40_INTERNAL_66883005_4_k_cu_aa1e6069_275764cuda3std3__48in_placeE
	.align		8
        /*0048*/ 	.dword	_ZN40_INTERNAL_66883005_4_k_cu_aa1e6069_275764cuda3std6ranges3__45__cpo4swapE
	.align		8
        /*0050*/ 	.dword	_ZN40_INTERNAL_66883005_4_k_cu_aa1e6069_275764cuda3std6ranges3__45__cpo9iter_moveE
	.align		8
        /*0058*/ 	.dword	_ZN40_INTERNAL_66883005_4_k_cu_aa1e6069_275764cute7productE
	.align		8
        /*0060*/ 	.dword	_ZN40_INTERNAL_66883005_4_k_cu_aa1e6069_275764cute1_E
	.align		8
        /*0068*/ 	.dword	$str$22
	.align		8
        /*0070*/ 	.dword	$str$23


//--------------------- .text._ZN7cutlass13device_kernelINS_4gemm6kernel13GemmUniversalIN4cute5tupleIJiiiiEEENS1_10collective13CollectiveMmaINS1_34MainloopSm90TmaGmmaWarpSpecializedILi2ENS5_IJNS4_1CILi1EEESB_SB_EEENS1_32KernelTmaWarpSpecializedPingpongEEENS5_IJNSA_ILi64EEENSA_ILi256EEENSA_ILi128EEEEEENS_6half_tENS5_IJlSB_lEEESJ_SK_NS4_8TiledMMAINS4_8MMA_AtomIJNS4_4SM904GMMA26MMA_64x256x16_F32F16F16_SSILNSO_5MajorE0ELSQ_0ELNSO_7ScaleInE1ELSR_1EEEEEENS4_6LayoutISC_NS5_IJNSA_ILi0EEESV_SV_EEEEENS5_IJNS4_10UnderscoreESY_SY_EEEEENS4_13SM90_TMA_LOADENS4_14ComposedLayoutINS4_7SwizzleILi3ELi4ELi3EEENS4_18smem_ptr_flag_bitsILi16EEENSU_INS5_IJNSA_ILi8EEESF_EEENS5_IJSF_SB_EEEEEEEvNS4_8identityES11_S1B_vS1C_EENS_8epilogue10collective6detail29Sm90TmaWarpSpecializedAdapterINS1F_15DefaultEpilogueISJ_SK_SK_NS1E_6thread17LinearCombinationISJ_Li1EffLNS1J_9ScaleType4KindE0ELNS_15FloatRoundStyleE2ESJ_EENS1_15EpilogueDefaultEEEEEvvEEEEvNT_6ParamsE --------------------------
	.section	.text._ZN7cutlass13device_kernelINS_4gemm6kernel13GemmUniversalIN4cute5tupleIJiiiiEEENS1_10collective13CollectiveMmaINS1_34MainloopSm90TmaGmmaWarpSpecializedILi2ENS5_IJNS4_1CILi1EEESB_SB_EEENS1_32KernelTmaWarpSpecializedPingpongEEENS5_IJNSA_ILi64EEENSA_ILi256EEENSA_ILi128EEEEEENS_6half_tENS5_IJlSB_lEEESJ_SK_NS4_8TiledMMAINS4_8MMA_AtomIJNS4_4SM904GMMA26MMA_64x256x16_F32F16F16_SSILNSO_5MajorE0ELSQ_0ELNSO_7ScaleInE1ELSR_1EEEEEENS4_6LayoutISC_NS5_IJNSA_ILi0EEESV_SV_EEEEENS5_IJNS4_10UnderscoreESY_SY_EEEEENS4_13SM90_TMA_LOADENS4_14ComposedLayoutINS4_7SwizzleILi3ELi4ELi3EEENS4_18smem_ptr_flag_bitsILi16EEENSU_INS5_IJNSA_ILi8EEESF_EEENS5_IJSF_SB_EEEEEEEvNS4_8identityES11_S1B_vS1C_EENS_8epilogue10collective6detail29Sm90TmaWarpSpecializedAdapterINS1F_15DefaultEpilogueISJ_SK_SK_NS1E_6thread17LinearCombinationISJ_Li1EffLNS1J_9ScaleType4KindE0ELNS_15FloatRoundStyleE2ESJ_EENS1_15EpilogueDefaultEEEEEvvEEEEvNT_6ParamsE,"ax",@progbits
	.align	128
.text._ZN7cutlass13device_kernelINS_4gemm6kernel13GemmUniversalIN4cute5tupleIJiiiiEEENS1_10collective13CollectiveMmaINS1_34MainloopSm90TmaGmmaWarpSpecializedILi2ENS5_IJNS4_1CILi1EEESB_SB_EEENS1_32KernelTmaWarpSpecializedPingpongEEENS5_IJNSA_ILi64EEENSA_ILi256EEENSA_ILi128EEEEEENS_6half_tENS5_IJlSB_lEEESJ_SK_NS4_8TiledMMAINS4_8MMA_AtomIJNS4_4SM904GMMA26MMA_64x256x16_F32F16F16_SSILNSO_5MajorE0ELSQ_0ELNSO_7ScaleInE1ELSR_1EEEEEENS4_6LayoutISC_NS5_IJNSA_ILi0EEESV_SV_EEEEENS5_IJNS4_10UnderscoreESY_SY_EEEEENS4_13SM90_TMA_LOADENS4_14ComposedLayoutINS4_7SwizzleILi3ELi4ELi3EEENS4_18smem_ptr_flag_bitsILi16EEENSU_INS5_IJNSA_ILi8EEESF_EEENS5_IJSF_SB_EEEEEEEvNS4_8identityES11_S1B_vS1C_EENS_8epilogue10collective6detail29Sm90TmaWarpSpecializedAdapterINS1F_15DefaultEpilogueISJ_SK_SK_NS1E_6thread17LinearCombinationISJ_Li1EffLNS1J_9ScaleType4KindE0ELNS_15FloatRoundStyleE2ESJ_EENS1_15EpilogueDefaultEEEEEvvEEEEvNT_6ParamsE:
        .type           _ZN7cutlass13device_kernelINS_4gemm6kernel13GemmUniversalIN4cute5tupleIJiiiiEEENS1_10collective13CollectiveMmaINS1_34MainloopSm90TmaGmmaWarpSpecializedILi2ENS5_IJNS4_1CILi1EEESB_SB_EEENS1_32KernelTmaWarpSpecializedPingpongEEENS5_IJNSA_ILi64EEENSA_ILi256EEENSA_ILi128EEEEEENS_6half_tENS5_IJlSB_lEEESJ_SK_NS4_8TiledMMAINS4_8MMA_AtomIJNS4_4SM904GMMA26MMA_64x256x16_F32F16F16_SSILNSO_5MajorE0ELSQ_0ELNSO_7ScaleInE1ELSR_1EEEEEENS4_6LayoutISC_NS5_IJNSA_ILi0EEESV_SV_EEEEENS5_IJNS4_10UnderscoreESY_SY_EEEEENS4_13SM90_TMA_LOADENS4_14ComposedLayoutINS4_7SwizzleILi3ELi4ELi3EEENS4_18smem_ptr_flag_bitsILi16EEENSU_INS5_IJNSA_ILi8EEESF_EEENS5_IJSF_SB_EEEEEEEvNS4_8identityES11_S1B_vS1C_EENS_8epilogue10collective6detail29Sm90TmaWarpSpecializedAdapterINS1F_15DefaultEpilogueISJ_SK_SK_NS1E_6thread17LinearCombinationISJ_Li1EffLNS1J_9ScaleType4KindE0ELNS_15FloatRoundStyleE2ESJ_EENS1_15EpilogueDefaultEEEEEvvEEEEvNT_6ParamsE,@function
        .size           _ZN7cutlass13device_kernelINS_4gemm6kernel13GemmUniversalIN4cute5tupleIJiiiiEEENS1_10collective13CollectiveMmaINS1_34MainloopSm90TmaGmmaWarpSpecializedILi2ENS5_IJNS4_1CILi1EEESB_SB_EEENS1_32KernelTmaWarpSpecializedPingpongEEENS5_IJNSA_ILi64EEENSA_ILi256EEENSA_ILi128EEEEEENS_6half_tENS5_IJlSB_lEEESJ_SK_NS4_8TiledMMAINS4_8MMA_AtomIJNS4_4SM904GMMA26MMA_64x256x16_F32F16F16_SSILNSO_5MajorE0ELSQ_0ELNSO_7ScaleInE1ELSR_1EEEEEENS4_6LayoutISC_NS5_IJNSA_ILi0EEESV_SV_EEEEENS5_IJNS4_10UnderscoreESY_SY_EEEEENS4_13SM90_TMA_LOADENS4_14ComposedLayoutINS4_7SwizzleILi3ELi4ELi3EEENS4_18smem_ptr_flag_bitsILi16EEENSU_INS5_IJNSA_ILi8EEESF_EEENS5_IJSF_SB_EEEEEEEvNS4_8identityES11_S1B_vS1C_EENS_8epilogue10collective6detail29Sm90TmaWarpSpecializedAdapterINS1F_15DefaultEpilogueISJ_SK_SK_NS1E_6thread17LinearCombinationISJ_Li1EffLNS1J_9ScaleType4KindE0ELNS_15FloatRoundStyleE2ESJ_EENS1_15EpilogueDefaultEEEEEvvEEEEvNT_6ParamsE,(.L_x_320 - _ZN7cutlass13device_kernelINS_4gemm6kernel13GemmUniversalIN4cute5tupleIJiiiiEEENS1_10collective13CollectiveMmaINS1_34MainloopSm90TmaGmmaWarpSpecializedILi2ENS5_IJNS4_1CILi1EEESB_SB_EEENS1_32KernelTmaWarpSpecializedPingpongEEENS5_IJNSA_ILi64EEENSA_ILi256EEENSA_ILi128EEEEEENS_6half_tENS5_IJlSB_lEEESJ_SK_NS4_8TiledMMAINS4_8MMA_AtomIJNS4_4SM904GMMA26MMA_64x256x16_F32F16F16_SSILNSO_5MajorE0ELSQ_0ELNSO_7ScaleInE1ELSR_1EEEEEENS4_6LayoutISC_NS5_IJNSA_ILi0EEESV_SV_EEEEENS5_IJNS4_10UnderscoreESY_SY_EEEEENS4_13SM90_TMA_LOADENS4_14ComposedLayoutINS4_7SwizzleILi3ELi4ELi3EEENS4_18smem_ptr_flag_bitsILi16EEENSU_INS5_IJNSA_ILi8EEESF_EEENS5_IJSF_SB_EEEEEEEvNS4_8identityES11_S1B_vS1C_EENS_8epilogue10collective6detail29Sm90TmaWarpSpecializedAdapterINS1F_15DefaultEpilogueISJ_SK_SK_NS1E_6thread17LinearCombinationISJ_Li1EffLNS1J_9ScaleType4KindE0ELNS_15FloatRoundStyleE2ESJ_EENS1_15EpilogueDefaultEEEEEvvEEEEvNT_6ParamsE)
        .other          _ZN7cutlass13device_kernelINS_4gemm6kernel13GemmUniversalIN4cute5tupleIJiiiiEEENS1_10collective13CollectiveMmaINS1_34MainloopSm90TmaGmmaWarpSpecializedILi2ENS5_IJNS4_1CILi1EEESB_SB_EEENS1_32KernelTmaWarpSpecializedPingpongEEENS5_IJNSA_ILi64EEENSA_ILi256EEENSA_ILi128EEEEEENS_6half_tENS5_IJlSB_lEEESJ_SK_NS4_8TiledMMAINS4_8MMA_AtomIJNS4_4SM904GMMA26MMA_64x256x16_F32F16F16_SSILNSO_5MajorE0ELSQ_0ELNSO_7ScaleInE1ELSR_1EEEEEENS4_6LayoutISC_NS5_IJNSA_ILi0EEESV_SV_EEEEENS5_IJNS4_10UnderscoreESY_SY_EEEEENS4_13SM90_TMA_LOADENS4_14ComposedLayoutINS4_7SwizzleILi3ELi4ELi3EEENS4_18smem_ptr_flag_bitsILi16EEENSU_INS5_IJNSA_ILi8EEESF_EEENS5_IJSF_SB_EEEEEEEvNS4_8identityES11_S1B_vS1C_EENS_8epilogue10collective6detail29Sm90TmaWarpSpecializedAdapterINS1F_15DefaultEpilogueISJ_SK_SK_NS1E_6thread17LinearCombinationISJ_Li1EffLNS1J_9ScaleType4KindE0ELNS_15FloatRoundStyleE2ESJ_EENS1_15EpilogueDefaultEEEEEvvEEEEvNT_6ParamsE,@"STO_CUDA_ENTRY STV_DEFAULT"
_ZN7cutlass13device_kernelINS_4gemm6kernel13GemmUniversalIN4cute5tupleIJiiiiEEENS1_10collective13CollectiveMmaINS1_34MainloopSm90TmaGmmaWarpSpecializedILi2ENS5_IJNS4_1CILi1EEESB_SB_EEENS1_32KernelTmaWarpSpecializedPingpongEEENS5_IJNSA_ILi64EEENSA_ILi256EEENSA_ILi128EEEEEENS_6half_tENS5_IJlSB_lEEESJ_SK_NS4_8TiledMMAINS4_8MMA_AtomIJNS4_4SM904GMMA26MMA_64x256x16_F32F16F16_SSILNSO_5MajorE0ELSQ_0ELNSO_7ScaleInE1ELSR_1EEEEEENS4_6LayoutISC_NS5_IJNSA_ILi0EEESV_SV_EEEEENS5_IJNS4_10UnderscoreESY_SY_EEEEENS4_13SM90_TMA_LOADENS4_14ComposedLayoutINS4_7SwizzleILi3ELi4ELi3EEENS4_18smem_ptr_flag_bitsILi16EEENSU_INS5_IJNSA_ILi8EEESF_EEENS5_IJSF_SB_EEEEEEEvNS4_8identityES11_S1B_vS1C_EENS_8epilogue10collective6detail29Sm90TmaWarpSpecializedAdapterINS1F_15DefaultEpilogueISJ_SK_SK_NS1E_6thread17LinearCombinationISJ_Li1EffLNS1J_9ScaleType4KindE0ELNS_15FloatRoundStyleE2ESJ_EENS1_15EpilogueDefaultEEEEEvvEEEEvNT_6ParamsE:
[----:B------:R-:W0:Y:S01]  /*0000*/  LDC R1, c[0x0][0x28] ;  /* 0x00000a00ff017b82 */ /* 0x000e220000000800 */
[----:B------:R-:W1:Y:S01]  /*0010*/  S2R R4, SR_TID.X ;  /* 0x0000000000047919 */ /* 0x000e620000002100 */
[----:B------:R-:W-:Y:S01]  /*0020*/  ELECT P0, URZ, PT ;  /* 0x00000000003f782f */ /* 0x000fe20003800000 */
[----:B------:R-:W-:Y:S01]  /*0030*/  BSSY B0, `(.L_x_0) ;  /* 0x0000014000007945 */ /* 0x000fe20003800000 */
[----:B-1----:R-:W-:-:S05]  /*0040*/  SHF.R.U32.HI R0, RZ, 0x5, R4 ;  /* 0x00000005ff007819 */ /* 0x002fca0000011604 */
[----:B------:R-:W1:Y:S02]  /*0050*/  SHFL.IDX PT, R2, R0, RZ, 0x1f ;  /* 0x00001fff00027589 */ /* 0x000e6400000e0000 */
[----:B-1----:R-:W-:Y:S02]  /*0060*/  R2UR UR8, R2 ;  /* 0x00000000020872ca */ /* 0x002fe400000e0000 */
[----:B------:R-:W-:-:S05]  /*0070*/  SHF.R.U32.HI R2, RZ, 0x7, R4 ;  /* 0x00000007ff027819 */ /* 0x000fca0000011604 */
[----:B------:R1:W2:Y:S06]  /*0080*/  SHFL.IDX PT, R3, R2, RZ, 0x1f ;  /* 0x00001fff02037589 */ /* 0x0002ac00000e0000 */
[----:B------:R-:W-:Y:S02]  /*0090*/  USHF.R.S32.HI UR4, URZ, 0x1f, UR8 ;  /* 0x0000001f3f047899 */ /* 0x000fe40008011408 */
[----:B------:R-:W-:Y:S02]  /*00a0*/  ISETP.NE.OR P0, PT, RZ, UR8, !P0 ;  /* 0x00000008ff007c0c */ /* 0x000fe4000c705670 */
[----:B------:R-:W-:-:S04]  /*00b0*/  ULEA.HI UR4, UR4, UR8, URZ, 0x2 ;  /* 0x0000000804047291 */ /* 0x000fc8000f8f103f */
[----:B------:R-:W-:-:S04]  /*00c0*/  ULOP3.LUT UR4, UR4, 0xfffffffc, URZ, 0xc0, !UPT ;  /* 0xfffffffc04047892 */ /* 0x000fc8000f8ec03f */
[----:B------:R-:W-:-:S03]  /*00d0*/  UIADD3 UR8, UR8, -UR4, URZ ;  /* 0x8000000408087290 */ /* 0x000fc6000fffe03f */
[----:B01----:R-:W-:Y:S09]  /*00e0*/  @P0 BRA `(.L_x_1) ;  /* 0x0000000000200947 */ /* 0x003ff20003800000 */
[----:B------:R-:W-:Y:S02]  /*00f0*/  ULDC.64 UR4, c[0x0][0x198] ;  /* 0x0000660000047ab9 */ /* 0x000fe40000000a00 */
[----:B------:R-:W-:Y:S02]  /*0100*/  UIADD3 UR6, UP0, UR4, 0xf0, URZ ;  /* 0x000000f004067890 */ /* 0x000fe4000ff1e03f */
[----:B------:R-:W-:Y:S02]  /*0110*/  UIADD3 UR4, UP1, UR4, 0x1f0, URZ ;  /* 0x000001f004047890 */ /* 0x000fe4000ff3e03f */
[----:B------:R-:W-:Y:S02]  /*0120*/  UIADD3.X UR7, URZ, UR5, URZ, UP0, !UPT ;  /* 0x000000053f077290 */ /* 0x000fe400087fe43f */
[----:B------:R-:W-:-:S07]  /*0130*/  UIADD3.X UR5, URZ, UR5, URZ, UP1, !UPT ;  /* 0x000000053f057290 */ /* 0x000fce0008ffe43f */
[----:B------:R0:W-:Y:S02]  /*0140*/  UTMACCTL.PF [UR6] ;  /* 0x00000000060079b9 */ /* 0x0001e40008040000 */
[----:B------:R0:W-:Y:S02]  /*0150*/  UTMACCTL.PF [UR4] ;  /* 0x00000000040079b9 */ /* 0x0001e40008040000 */
[----:B0-----:R-:W-:Y:S01]  /*0160*/  NOP ;  /* 0x0000000000007918 */ /* 0x001fe20000000000 */
.L_x_1:
[----:B------:R-:W-:Y:S05]  /*0170*/  BSYNC B0 ;  /* 0x0000000000007941 */ /* 0x000fea0003800000 */
.L_x_0:
[----:B------:R-:W0:Y:S01]  /*0180*/  SHFL.IDX PT, R5, R0, RZ, 0x1f ;  /* 0x00001fff00057589 */ /* 0x000e2200000e0000 */
[----:B--2---:R-:W-:Y:S01]  /*0190*/  R2UR UR15, R3 ;  /* 0x00000000030f72ca */ /* 0x004fe200000e0000 */
[----:B------:R-:W-:-:S04]  /*01a0*/  UISETP.NE.AND UP0, UPT, UR8, 0x3, UPT ;  /* 0x000000030800788c */ /* 0x000fc8000bf05270 */
[----:B------:R-:W-:-:S08]  /*01b0*/  UISETP.EQ.OR UP0, UPT, UR8, URZ, !UP0 ;  /* 0x0000003f0800728c */ /* 0x000fd0000c702670 */
[----:B------:R-:W-:Y:S02]  /*01c0*/  UIADD3 UR18, UR15, -0x1, URZ ;  /* 0xffffffff0f127890 */ /* 0x000fe4000fffe03f */
[----:B------:R-:W-:Y:S02]  /*01d0*/  UISETP.EQ.AND UP0, UPT, UR15, URZ, UP0 ;  /* 0x0000003f0f00728c */ /* 0x000fe40008702270 */
[----:B------:R-:W-:Y:S02]  /*01e0*/  UISETP.GE.U32.AND UP1, UPT, UR18, 0x2, UPT ;  /* 0x000000021200788c */ /* 0x000fe4000bf26070 */
[----:B------:R-:W-:Y:S01]  /*01f0*/  USEL UR42, URZ, 0x1, !UP0 ;  /* 0x000000013f2a7887 */ /* 0x000fe2000c000000 */
[----:B0-----:R-:W-:-:S03]  /*0200*/  ISETP.NE.AND P0, PT, R5, RZ, PT ;  /* 0x000000ff0500720c */ /* 0x001fc60003f05270 */
[----:B------:R-:W-:-:S10]  /*0210*/  USEL UR42, UR42, 0x2, UP1 ;  /* 0x000000022a2a7887 */ /* 0x000fd40008800000 */
[----:B------:R-:W-:Y:S05]  /*0220*/  @P0 BRA `(.L_x_2) ;  /* 0x0000000000480947 */ /* 0x000fea0003800000 */
[----:B------:R-:W0:Y:S01]  /*0230*/  S2UR UR9, SR_CgaCtaId ;  /* 0x00000000000979c3 */ /* 0x000e220000008800 */
[----:B------:R-:W-:Y:S01]  /*0240*/  UMOV UR4, 0x400 ;  /* 0x0000040000047882 */ /* 0x000fe20000000000 */
[----:B------:R-:W-:Y:S01]  /*0250*/  UMOV UR5, 0x1 ;  /* 0x0000000100057882 */ /* 0x000fe20000000000 */
[----:B------:R-:W-:Y:S01]  /*0260*/  UMOV UR6, 0x80 ;  /* 0x0000008000067882 */ /* 0x000fe20000000000 */
[----:B------:R-:W-:Y:S01]  /*0270*/  ELECT P0, URZ, PT ;  /* 0x00000000003f782f */ /* 0x000fe20003800000 */
[----:B------:R-:W-:-:S04]  /*0280*/  UIADD3 UR6, -UR6, 0x100000, URZ ;  /* 0x0010000006067890 */ /* 0x000fc8000fffe13f */
[----:B------:R-:W-:Y:S02]  /*0290*/  USHF.L.U32 UR7, UR6, 0xb, URZ ;  /* 0x0000000b06077899 */ /* 0x000fe4000800063f */
[----:B------:R-:W-:Y:S02]  /*02a0*/  USHF.L.U32 UR6, UR6, 0x1, URZ ;  /* 0x0000000106067899 */ /* 0x000fe4000800063f */
[----:B0-----:R-:W-:Y:S02]  /*02b0*/  ULEA UR9, UR9, UR4, 0x18 ;  /* 0x0000000409097291 */ /* 0x001fe4000f8ec03f */
[----:B------:R-:W-:-:S04]  /*02c0*/  UIADD3 UR4, -UR5, 0x100000, URZ ;  /* 0x0010000005047890 */ /* 0x000fc8000fffe13f */
[----:B------:R-:W-:Y:S02]  /*02d0*/  USHF.L.U32 UR5, UR4, 0xb, URZ ;  /* 0x0000000b04057899 */ /* 0x000fe4000800063f */
[----:B------:R-:W-:Y:S01]  /*02e0*/  USHF.L.U32 UR4, UR4, 0x1, URZ ;  /* 0x0000000104047899 */ /* 0x000fe2000800063f */
[----:B------:R-:W0:Y:S11]  /*02f0*/  FENCE.VIEW.ASYNC.S ;  /* 0x00000000000073c6 */ /* 0x000e360000000000 */
[----:B0-----:R0:W1:Y:S01]  /*0300*/  SYNCS.EXCH.64 URZ, [UR9], UR4 ;  /* 0x00000004093f75b2 */ /* 0x0010620008000100 */
[----:B------:R0:W2:Y:S01]  /*0310*/  SYNCS.EXCH.64 URZ, [UR9+0x10], UR6 ;  /* 0x00001006093f75b2 */ /* 0x0000a20008000100 */
[----:B------:R0:W3:Y:S01]  /*0320*/  SYNCS.EXCH.64 URZ, [UR9+0x8], UR4 ;  /* 0x00000804093f75b2 */ /* 0x0000e20008000100 */
[----:B------:R0:W4:Y:S01]  /*0330*/  SYNCS.EXCH.64 URZ, [UR9+0x18], UR6 ;  /* 0x00001806093f75b2 */ /* 0x0001220008000100 */
[----:B------:R-:W-:Y:S01]  /*0340*/  NOP ;  /* 0x0000000000007918 */ /* 0x000fe20000000000 */
.L_x_2:
[----:B------:R-:W5:Y:S01]  /*0350*/  SHFL.IDX PT, R5, R0, RZ, 0x1f ;  /* 0x00001fff00057589 */ /* 0x000f6200000e0000 */
[----:B------:R-:W-:Y:S01]  /*0360*/  ELECT P0, URZ, PT ;  /* 0x00000000003f782f */ /* 0x000fe20003800000 */
[----:B------:R-:W-:Y:S01]  /*0370*/  NOP ;  /* 0x0000000000007918 */ /* 0x000fe20000000000 */
[----:B------:R-:W-:Y:S01]  /*0380*/  ELECT P1, URZ, PT ;  /* 0x00000000003f782f */ /* 0x000fe20003820000 */
[----:B------:R-:W1:Y:S01]  /*0390*/  SHFL.IDX PT, R3, R0, RZ, 0x1f ;  /* 0x00001fff00037589 */ /* 0x000e6200000e0000 */
[----:B0-----:R-:W-:Y:S01]  /*03a0*/  UMOV UR4, 0x20 ;  /* 0x0000002000047882 */ /* 0x001fe20000000000 */
[----:B------:R-:W-:Y:S01]  /*03b0*/  UMOV UR12, 0x80 ;  /* 0x00000080000c7882 */ /* 0x000fe20000000000 */
[----:B------:R-:W-:Y:S01]  /*03c0*/  NOP ;  /* 0x0000000000007918 */ /* 0x000fe20000000000 */
[----:B------:R0:W0:Y:S01]  /*03d0*/  SHFL.IDX PT, R0, R2, RZ, 0x1f ;  /* 0x00001fff02007589 */ /* 0x00002200000e0000 */
[----:B------:R-:W-:Y:S01]  /*03e0*/  ULDC.64 UR50, c[0x0][0x208] ;  /* 0x0000820000327ab9 */ /* 0x000fe20000000a00 */
[----:B-----5:R-:W-:-:S02]  /*03f0*/  ISETP.NE.OR P0, PT, R5, RZ, !P0 ;  /* 0x000000ff0500720c */ /* 0x020fc40004705670 */
[----:B-1----:R-:W-:Y:S02]  /*0400*/  ISETP.NE.OR P1, PT, R3, RZ, !P1 ;  /* 0x000000ff0300720c */ /* 0x002fe40004f25670 */
[----:B------:R-:W-:-:S04]  /*0410*/  SHF.R.S32.HI R3, RZ, 0x1f, R4 ;  /* 0x0000001fff037819 */ /* 0x000fc80000011404 */
[----:B------:R-:W-:-:S05]  /*0420*/  LEA.HI R3, R3, R4, RZ, 0x7 ;  /* 0x0000000403037211 */ /* 0x000fca00078f38ff */
[----:B------:R-:W-:Y:S01]  /*0430*/  VOTEU.ALL UP0, P0 ;  /* 0x00000000003f7886 */ /* 0x000fe20000000000 */
[----:B------:R-:W-:Y:S01]  /*0440*/  LOP3.LUT R3, R3, 0xffffff80, RZ, 0xc0, !PT ;  /* 0xffffff8003037812 */ /* 0x000fe200078ec0ff */
[----:B------:R-:W-:-:S03]  /*0450*/  VOTEU.ALL UP1, P1 ;  /* 0x00000000003f7886 */ /* 0x000fc60000820000 */
[----:B------:R-:W1:Y:S01]  /*0460*/  @!UP0 S2UR UR7, SR_CgaCtaId ;  /* 0x00000000000789c3 */ /* 0x000e620000008800 */
[----:B------:R-:W-:Y:S01]  /*0470*/  @!UP0 UMOV UR6, 0x400 ;  /* 0x0000040000068882 */ /* 0x000fe20000000000 */
[----:B------:R-:W-:-:S04]  /*0480*/  @!UP0 UIADD3 UR4, -UR4, 0x100000, URZ ;  /* 0x0010000004048890 */ /* 0x000fc8000fffe13f */
[----:B------:R-:W-:Y:S02]  /*0490*/  @!UP0 USHF.L.U32 UR5, UR4, 0xb, URZ ;  /* 0x0000000b04058899 */ /* 0x000fe4000800063f */
[----:B------:R-:W-:Y:S01]  /*04a0*/  @!UP0 USHF.L.U32 UR4, UR4, 0x1, URZ ;  /* 0x0000000104048899 */ /* 0x000fe2000800063f */
[----:B------:R-:W-:Y:S01]  /*04b0*/  IMAD.IADD R3, R4, 0x1, -R3 ;  /* 0x0000000104037824 */ /* 0x000fe200078e0a03 */
[----:B------:R-:W-:Y:S01]  /*04c0*/  @!UP1 UMOV UR10, 0x400 ;  /* 0x00000400000a9882 */ /* 0x000fe20000000000 */
[----:B------:R-:W-:Y:S01]  /*04d0*/  VOTEU.ALL UP2, P1 ;  /* 0x00000000003f7886 */ /* 0x000fe20000840000 */
[----:B------:R-:W-:Y:S01]  /*04e0*/  VOTEU.ALL UP3, P1 ;  /* 0x00000000003f7886 */ /* 0x000fe20000860000 */
[----:B------:R-:W-:Y:S01]  /*04f0*/  VOTEU.ALL UP4, P1 ;  /* 0x00000000003f7886 */ /* 0x000fe20000880000 */
[----:B------:R-:W5:Y:S01]  /*0500*/  @!UP1 S2UR UR11, SR_CgaCtaId ;  /* 0x00000000000b99c3 */ /* 0x000f620000008800 */
[----:B------:R-:W-:Y:S01]  /*0510*/  VOTEU.ALL UP5, P1 ;  /* 0x00000000003f7886 */ /* 0x000fe200008a0000 */
[----:B------:R-:W-:Y:S01]  /*0520*/  ISETP.NE.AND P1, PT, RZ, UR15, PT ;  /* 0x0000000fff007c0c */ /* 0x000fe2000bf25270 */
[----:B-1----:R-:W-:-:S02]  /*0530*/  @!UP0 ULEA UR9, UR7, UR6, 0x18 ;  /* 0x0000000607098291 */ /* 0x002fc4000f8ec03f */
[----:B------:R-:W-:-:S04]  /*0540*/  @!UP1 UIADD3 UR6, -UR12, 0x100000, URZ ;  /* 0x001000000c069890 */ /* 0x000fc8000fffe13f */
[----:B------:R-:W-:Y:S02]  /*0550*/  @!UP1 USHF.L.U32 UR7, UR6, 0xb, URZ ;  /* 0x0000000b06079899 */ /* 0x000fe4000800063f */
[----:B------:R-:W-:Y:S01]  /*0560*/  @!UP1 USHF.L.U32 UR6, UR6, 0x1, URZ ;  /* 0x0000000106069899 */ /* 0x000fe2000800063f */
[----:B------:R-:W-:Y:S01]  /*0570*/  VOTEU.ALL UP0, P0 ;  /* 0x00000000003f7886 */ /* 0x000fe20000000000 */
[----:B-----5:R-:W-:Y:S01]  /*0580*/  @!UP1 ULEA UR10, UR11, UR10, 0x18 ;  /* 0x0000000a0b0a9291 */ /* 0x020fe2000f8ec03f */
[----:B------:R-:W-:Y:S01]  /*0590*/  VOTEU.ALL UP1, P0 ;  /* 0x00000000003f7886 */ /* 0x000fe20000020000 */
[----:B------:R-:W1:Y:S02]  /*05a0*/  FENCE.VIEW.ASYNC.S ;  /* 0x00000000000073c6 */ /* 0x000e640000000000 */
[----:B-1----:R-:W2:Y:S02]  /*05b0*/  @!UP0 SYNCS.EXCH.64 URZ, [UR9+0x50], UR4 ;  /* 0x00005004093f85b2 */ /* 0x002ea40008000100 */
[----:B------:R1:W2:Y:S01]  /*05c0*/  @!UP1 SYNCS.EXCH.64 URZ, [UR9+0x58], UR4 ;  /* 0x00005804093f95b2 */ /* 0x0002a20008000100 */
[----:B------:R-:W-:Y:S01]  /*05d0*/  NOP ;  /* 0x0000000000007918 */ /* 0x000fe20000000000 */
[----:B-1----:R-:W-:-:S02]  /*05e0*/  ULDC.64 UR4, c[0x0][0x598] ;  /* 0x0001660000047ab9 */ /* 0x002fc40000000a00 */
[----:B------:R-:W-:Y:S02]  /*05f0*/  ISETP.NE.U32.AND P0, PT, RZ, UR4, PT ;  /* 0x00000004ff007c0c */ /* 0x000fe4000bf05070 */
[----:B------:R1:W2:Y:S02]  /*0600*/  @!UP2 SYNCS.EXCH.64 URZ, [UR10+0x30], UR6 ;  /* 0x000030060a3fa5b2 */ /* 0x0002a40008000100 */
[----:B------:R-:W-:Y:S01]  /*0610*/  ISETP.NE.AND.EX P0, PT, RZ, UR5, PT, P0 ;  /* 0x00000005ff007c0c */ /* 0x000fe2000bf05300 */
[----:B------:R1:W2:Y:S01]  /*0620*/  @!UP3 SYNCS.EXCH.64 URZ, [UR10+0x38], UR6 ;  /* 0x000038060a3fb5b2 */ /* 0x0002a20008000100 */
[----:B------:R1:W2:Y:S01]  /*0630*/  @!UP4 SYNCS.EXCH.64 URZ, [UR10+0x40], UR6 ;  /* 0x000040060a3fc5b2 */ /* 0x0002a20008000100 */
[----:B------:R1:W2:Y:S01]  /*0640*/  @!UP5 SYNCS.EXCH.64 URZ, [UR10+0x48], UR6 ;  /* 0x000048060a3fd5b2 */ /* 0x0002a20008000100 */
[----:B------:R-:W-:Y:S01]  /*0650*/  NOP ;  /* 0x0000000000007918 */ /* 0x000fe20000000000 */
[----:B--234-:R-:W-:Y:S08]  /*0660*/  BAR.SYNC.DEFER_BLOCKING 0x0 ;  /* 0x0000000000007b1d */ /* 0x01cff00000010000 */
[----:B01----:R-:W-:Y:S05]  /*0670*/  @!P0 BRA `(.L_x_3) ;  /* 0x00000000001c8947 */ /* 0x003fea0003800000 */
[----:B------:R-:W0:Y:S02]  /*0680*/  LDC.64 R6, c[0x0][0x598] ;  /* 0x00016600ff067b82 */ /* 0x000e240000000a00 */
[----:B0-----:R-:W2:Y:S02]  /*0690*/  LDG.E.64 R6, desc[UR50][R6.64] ;  /* 0x0000003206067981 */ /* 0x001ea4000c1e1b00 */
[----:B--2---:R-:W-:-:S04]  /*06a0*/  ISETP.NE.U32.AND P0, PT, R6, RZ, PT ;  /* 0x000000ff0600720c */ /* 0x004fc80003f05070 */
[----:B------:R-:W-:-:S13]  /*06b0*/  ISETP.NE.AND.EX P0, PT, R7, RZ, PT, P0 ;  /* 0x000000ff0700720c */ /* 0x000fda0003f05300 */
[----:B------:R-:W-:Y:S05]  /*06c0*/  @!P0 BRA `(.L_x_3) ;  /* 0x0000000000088947 */ /* 0x000fea0003800000 */
[----:B------:R1:W5:Y:S01]  /*06d0*/  LD.E R23, desc[UR50][R6.64] ;  /* 0x0000003206177980 */ /* 0x000362000c101900 */
[----:B------:R-:W-:Y:S05]  /*06e0*/  BRA `(.L_x_4) ;  /* 0x0000000000247947 */ /* 0x000fea0003800000 */
.L_x_3:
[----:B------:R-:W-:Y:S02]  /*06f0*/  ULDC.64 UR4, c[0x0][0x588] ;  /* 0x0001620000047ab9 */ /* 0x000fe40000000a00 */
[----:B------:R-:W-:-:S04]  /*0700*/  ISETP.NE.U32.AND P0, PT, RZ, UR4, PT ;  /* 0x00000004ff007c0c */ /* 0x000fc8000bf05070 */
[----:B------:R-:W-:-:S13]  /*0710*/  ISETP.NE.AND.EX P0, PT, RZ, UR5, PT, P0 ;  /* 0x00000005ff007c0c */ /* 0x000fda000bf05300 */
[----:B------:R-:W-:Y:S05]  /*0720*/  @!P0 BRA `(.L_x_5) ;  /* 0x00000000000c8947 */ /* 0x000fea0003800000 */
[----:B------:R-:W0:Y:S02]  /*0730*/  LDC.64 R6, c[0x0][0x588] ;  /* 0x00016200ff067b82 */ /* 0x000e240000000a00 */
[----:B0-----:R0:W5:Y:S01]  /*0740*/  LDG.E R23, desc[UR50][R6.64] ;  /* 0x0000003206177981 */ /* 0x001162000c1e1900 */
[----:B------:R-:W-:Y:S05]  /*0750*/  BRA `(.L_x_4) ;  /* 0x0000000000087947 */ /* 0x000fea0003800000 */
.L_x_5:
[----:B------:R-:W-:Y:S02]  /*0760*/  ULDC UR4, c[0x0][0x580] ;  /* 0x0001600000047ab9 */ /* 0x000fe40000000800 */
[----:B------:R-:W-:-:S07]  /*0770*/  IMAD.U32 R23, RZ, RZ, UR4 ;  /* 0x00000004ff177e24 */ /* 0x000fce000f8e00ff */
.L_x_4:
[----:B------:R-:W-:Y:S02]  /*0780*/  ULDC.64 UR4, c[0x0][0x5a0] ;  /* 0x0001680000047ab9 */ /* 0x000fe40000000a00 */
[----:B------:R-:W-:-:S04]  /*0790*/  ISETP.NE.U32.AND P0, PT, RZ, UR4, PT ;  /* 0x00000004ff007c0c */ /* 0x000fc8000bf05070 */
[----:B------:R-:W-:-:S13]  /*07a0*/  ISETP.NE.AND.EX P0, PT, RZ, UR5, PT, P0 ;  /* 0x00000005ff007c0c */ /* 0x000fda000bf05300 */
[----:B------:R-:W-:Y:S05]  /*07b0*/  @!P0 BRA `(.L_x_6) ;  /* 0x00000000001c8947 */ /* 0x000fea0003800000 */
[----:B01----:R-:W0:Y:S02]  /*07c0*/  LDC.64 R6, c[0x0][0x5a0] ;  /* 0x00016800ff067b82 */ /* 0x003e240000000a00 */
[----:B0-----:R-:W2:Y:S02]  /*07d0*/  LDG.E.64 R6, desc[UR50][R6.64] ;  /* 0x0000003206067981 */ /* 0x001ea4000c1e1b00 */
[----:B--2---:R-:W-:-:S04]  /*07e0*/  ISETP.NE.U32.AND P0, PT, R6, RZ, PT ;  /* 0x000000ff0600720c */ /* 0x004fc80003f05070 */
[----:B------:R-:W-:-:S13]  /*07f0*/  ISETP.NE.AND.EX P0, PT, R7, RZ, PT, P0 ;  /* 0x000000ff0700720c */ /* 0x000fda0003f05300 */
[----:B------:R-:W-:Y:S05]  /*0800*/  @!P0 BRA `(.L_x_6) ;  /* 0x0000000000088947 */ /* 0x000fea0003800000 */
[----:B------:R3:W5:Y:S01]  /*0810*/  LD.E R22, desc[UR50][R6.64] ;  /* 0x0000003206167980 */ /* 0x000762000c101900 */
[----:B------:R-:W-:Y:S05]  /*0820*/  BRA `(.L_x_7) ;  /* 0x0000000000247947 */ /* 0x000fea0003800000 */
.L_x_6:
[----:B------:R-:W-:Y:S02]  /*0830*/  ULDC.64 UR4, c[0x0][0x590] ;  /* 0x0001640000047ab9 */ /* 0x000fe40000000a00 */
[----:B------:R-:W-:-:S04]  /*0840*/  ISETP.NE.U32.AND P0, PT, RZ, UR4, PT ;  /* 0x00000004ff007c0c */ /* 0x000fc8000bf05070 */
[----:B------:R-:W-:-:S13]  /*0850*/  ISETP.NE.AND.EX P0, PT, RZ, UR5, PT, P0 ;  /* 0x00000005ff007c0c */ /* 0x000fda000bf05300 */
[----:B------:R-:W-:Y:S05]  /*0860*/  @!P0 BRA `(.L_x_8) ;  /* 0x00000000000c8947 */ /* 0x000fea0003800000 */
[----:B01----:R-:W0:Y:S02]  /*0870*/  LDC.64 R6, c[0x0][0x590] ;  /* 0x00016400ff067b82 */ /* 0x003e240000000a00 */
[----:B0-----:R2:W5:Y:S01]  /*0880*/  LDG.E R22, desc[UR50][R6.64] ;  /* 0x0000003206167981 */ /* 0x001562000c1e1900 */
[----:B------:R-:W-:Y:S05]  /*0890*/  BRA `(.L_x_7) ;  /* 0x0000000000087947 */ /* 0x000fea0003800000 */
.L_x_8:
[----:B------:R-:W-:Y:S02]  /*08a0*/  ULDC UR4, c[0x0][0x584] ;  /* 0x0001610000047ab9 */ /* 0x000fe40000000800 */
[----:B------:R-:W-:-:S07]  /*08b0*/  IMAD.U32 R22, RZ, RZ, UR4 ;  /* 0x00000004ff167e24 */ /* 0x000fce000f8e00ff */
.L_x_7:
[----:B------:R-:W4:Y:S01]  /*08c0*/  S2UR UR10, SR_CTAID.Y ;  /* 0x00000000000a79c3 */ /* 0x000f220000002600 */
[----:B------:R-:W-:Y:S01]  /*08d0*/  ULDC UR5, c[0x0][0x65c] ;  /* 0x0001970000057ab9 */ /* 0x000fe20000000800 */
[----:B------:R-:W-:Y:S01]  /*08e0*/  UISETP.NE.AND UP0, UPT, UR15, 0x2, UPT ;  /* 0x000000020f00788c */ /* 0x000fe2000bf05270 */
[----:B------:R-:W-:Y:S01]  /*08f0*/  PRMT R5, RZ, 0x7610, R5 ;  /* 0x00007610ff057816 */ /* 0x000fe20000000005 */
[----:B------:R-:W-:Y:S01]  /*0900*/  UISETP.NE.AND UP2, UPT, UR5, 0x1, UPT ;  /* 0x000000010500788c */ /* 0x000fe2000bf45270 */
[----:B------:R-:W-:Y:S02]  /*0910*/  IMAD.MOV.U32 R18, RZ, RZ, -0x1 ;  /* 0xffffffffff127424 */ /* 0x000fe400078e00ff */
[----:B------:R-:W-:Y:S01]  /*0920*/  IMAD.MOV.U32 R19, RZ, RZ, -0x1 ;  /* 0xffffffffff137424 */ /* 0x000fe200078e00ff */
[----:B------:R-:W4:Y:S01]  /*0930*/  S2UR UR4, SR_CTAID.X ;  /* 0x00000000000479c3 */ /* 0x000f220000002500 */
[----:B------:R-:W-:-:S06]  /*0940*/  UP2UR UR40, UPR, URZ, 0x4 ;  /* 0x000000043f287883 */ /* 0x000fcc0008000000 */
[----:B------:R-:W-:Y:S01]  /*0950*/  @UP2 ULDC UR12, c[0x0][0x10] ;  /* 0x00000400000c2ab9 */ /* 0x000fe20000000800 */
[----:B------:R-:W-:Y:S01]  /*0960*/  @UP2 UMOV UR7, URZ ;  /* 0x0000003f00072c82 */ /* 0x000fe20008000000 */
[----:B------:R-:W-:Y:S01]  /*0970*/  @UP2 UMOV UR5, URZ ;  /* 0x0000003f00052c82 */ /* 0x000fe20008000000 */
[----:B0123--:R-:W0:Y:S01]  /*0980*/  LDC.64 R6, c[0x0][0x650] ;  /* 0x00019400ff067b82 */ /* 0x00fe220000000a00 */
[----:B----4-:R-:W-:Y:S02]  /*0990*/  @UP2 UMOV UR9, UR10 ;  /* 0x0000000a00092c82 */ /* 0x010fe40008000000 */
[----:B------:R-:W-:Y:S01]  /*09a0*/  @UP2 UMOV UR6, UR9 ;  /* 0x0000000900062c82 */ /* 0x000fe20008000000 */
[----:B------:R-:W-:Y:S01]  /*09b0*/  @!UP2 UMOV UR9, UR10 ;  /* 0x0000000a0009ac82 */ /* 0x000fe20008000000 */
[----:B------:R-:W-:-:S03]  /*09c0*/  @UP2 UIMAD.WIDE.U32 UR12, UR4, UR12, UR6 ;  /* 0x0000000c040c22a5 */ /* 0x000fc6000f8e0006 */
[----:B------:R-:W-:Y:S01]  /*09d0*/  @!UP2 ULDC UR6, c[0x0][0xc] ;  /* 0x000003000006aab9 */ /* 0x000fe20000000800 */
[----:B------:R-:W-:Y:S01]  /*09e0*/  @UP2 UIADD3 UR14, UR13, UR5, URZ ;  /* 0x000000050d0e2290 */ /* 0x000fe2000fffe03f */
[----:B------:R-:W-:Y:S02]  /*09f0*/  ULDC UR10, c[0x0][0xc] ;  /* 0x00000300000a7ab9 */ /* 0x000fe40000000800 */
[----:B------:R-:W-:Y:S01]  /*0a00*/  UMOV UR5, URZ ;  /* 0x0000003f00057c82 */ /* 0x000fe20008000000 */
[----:B------:R-:W-:Y:S01]  /*0a10*/  ULDC UR11, c[0x0][0x10] ;  /* 0x00000400000b7ab9 */ /* 0x000fe20000000800 */
[----:B------:R-:W-:Y:S02]  /*0a20*/  @!UP2 UIMAD.WIDE.U32 UR6, UR6, UR9, UR4 ;  /* 0x000000090606a2a5 */ /* 0x000fe4000f8e0004 */
[----:B------:R-:W-:Y:S01]  /*0a30*/  UIMAD.WIDE.U32 UR10, UR10, UR11, URZ ;  /* 0x0000000b0a0a72a5 */ /* 0x000fe2000f8e003f */
[----:B------:R-:W-:-:S03]  /*0a40*/  ULDC UR13, c[0x0][0x14] ;  /* 0x00000500000d7ab9 */ /* 0x000fc60000000800 */
[----:B------:R-:W-:Y:S02]  /*0a50*/  UIMAD.WIDE.U32 UR38, UR10, UR13, URZ ;  /* 0x0000000d0a2672a5 */ /* 0x000fe4000f8e003f */
[----:B------:R-:W-:Y:S01]  /*0a60*/  UIMAD UR41, UR11, UR13, URZ ;  /* 0x0000000d0b2972a4 */ /* 0x000fe2000f8e023f */
[----:B------:R-:W-:Y:S01]  /*0a70*/  @!UP2 UMOV UR12, UR6 ;  /* 0x00000006000cac82 */ /* 0x000fe20008000000 */
[----:B------:R-:W-:Y:S02]  /*0a80*/  @!UP2 UMOV UR14, UR7 ;  /* 0x00000007000eac82 */ /* 0x000fe40008000000 */
[----:B------:R-:W-:Y:S02]  /*0a90*/  UIADD3 UR41, UR39, UR41, URZ ;  /* 0x0000002927297290 */ /* 0x000fe4000fffe03f */
[----:B------:R-:W-:-:S04]  /*0aa0*/  UIADD3 UR6, UP1, UR12, UR38, URZ ;  /* 0x000000260c067290 */ /* 0x000fc8000ff3e03f */
[----:B------:R-:W-:Y:S02]  /*0ab0*/  UIADD3.X UR7, UR14, UR41, URZ, UP1, !UPT ;  /* 0x000000290e077290 */ /* 0x000fe40008ffe43f */
[----:B------:R-:W-:Y:S02]  /*0ac0*/  USEL UR6, UR6, UR12, !UP0 ;  /* 0x0000000c06067287 */ /* 0x000fe4000c000000 */
[----:B------:R-:W-:-:S04]  /*0ad0*/  USEL UR7, UR7, UR14, !UP0 ;  /* 0x0000000e07077287 */ /* 0x000fc8000c000000 */
[----:B0-----:R-:W-:Y:S01]  /*0ae0*/  ISETP.LE.U32.AND P0, PT, R6, UR6, PT ;  /* 0x0000000606007c0c */ /* 0x001fe2000bf03070 */
[----:B------:R-:W-:Y:S02]  /*0af0*/  IMAD.U32 R16, RZ, RZ, UR6 ;  /* 0x00000006ff107e24 */ /* 0x000fe4000f8e00ff */
[----:B------:R-:W-:Y:S02]  /*0b00*/  IMAD.U32 R2, RZ, RZ, UR7 ;  /* 0x00000007ff027e24 */ /* 0x000fe4000f8e00ff */
[----:B------:R-:W-:-:S03]  /*0b10*/  IMAD.U32 R17, RZ, RZ, UR7 ;  /* 0x00000007ff117e24 */ /* 0x000fc6000f8e00ff */
[----:B------:R-:W-:Y:S01]  /*0b20*/  ISETP.GE.U32.AND.EX P0, PT, R2, R7, PT, P0 ;  /* 0x000000070200720c */ /* 0x000fe20003f06100 */
[----:B------:R-:W-:-:S12]  /*0b30*/  IMAD.MOV.U32 R2, RZ, RZ, -0x1 ;  /* 0xffffffffff027424 */ /* 0x000fd800078e00ff */
[----:B------:R-:W-:Y:S05]  /*0b40*/  @P0 BRA `(.L_x_9) ;  /* 0x00000004008c0947 */ /* 0x000fea0003800000 */
[----:B------:R-:W-:Y:S01]  /*0b50*/  I2FP.F32.U32 R2, UR4 ;  /* 0x0000000400027c45 */ /* 0x000fe20008201000 */
[----:B------:R-:W-:Y:S01]  /*0b60*/  ULDC.64 UR16, c[0x0][0x628] ;  /* 0x00018a0000107ab9 */ /* 0x000fe20000000a00 */
[----:B------:R-:W-:Y:S01]  /*0b70*/  ULDC UR6, c[0x0][0x150] ;  /* 0x0000540000067ab9 */ /* 0x000fe20000000800 */
[----:B------:R-:W-:Y:S01]  /*0b80*/  ISETP.NE.U32.AND P0, PT, RZ, UR16, PT ;  /* 0x00000010ff007c0c */ /* 0x000fe2000bf05070 */
[----:B------:R-:W-:Y:S01]  /*0b90*/  ULDC UR15, c[0x0][0x630] ;  /* 0x00018c00000f7ab9 */ /* 0x000fe20000000800 */
[----:B------:R-:W-:Y:S01]  /*0ba0*/  FMUL R2, R2, UR6 ;  /* 0x0000000602027c20 */ /* 0x000fe20008400000 */
[----:B------:R-:W-:Y:S01]  /*0bb0*/  R2UR UR19, R16 ;  /* 0x00000000101372ca */ /* 0x000fe200000e0000 */
[----:B------:R-:W-:Y:S01]  /*0bc0*/  ULDC UR21, c[0x0][0x154] ;  /* 0x0000550000157ab9 */ /* 0x000fe20000000800 */
[----:B------:R-:W-:Y:S01]  /*0bd0*/  ISETP.NE.AND.EX P0, PT, RZ, UR17, PT, P0 ;  /* 0x00000011ff007c0c */ /* 0x000fe2000bf05300 */
[----:B------:R0:W1:Y:S01]  /*0be0*/  F2I.U32.TRUNC.NTZ R5, R2 ;  /* 0x0000000200057305 */ /* 0x000062000020f000 */
[----:B------:R-:W-:-:S02]  /*0bf0*/  R2UR UR20, R17 ;  /* 0x00000000111472ca */ /* 0x000fc400000e0000 */
[----:B------:R-:W-:Y:S02]  /*0c00*/  R2UR UR6, R16 ;  /* 0x00000000100672ca */ /* 0x000fe400000e0000 */
[----:B------:R-:W-:-:S07]  /*0c10*/  R2UR UR7, R17 ;  /* 0x00000000110772ca */ /* 0x000fce00000e0000 */
[----:B0-----:R-:W-:Y:S08]  /*0c20*/  @!P0 BRA `(.L_x_10) ;  /* 0x0000000000308947 */ /* 0x001ff00003800000 */
[----:B------:R-:W-:Y:S01]  /*0c30*/  R2UR UR6, R16 ;  /* 0x00000000100672ca */ /* 0x000fe200000e0000 */
[----:B------:R-:W-:Y:S01]  /*0c40*/  ULDC UR12, c[0x0][0x634] ;  /* 0x00018d00000c7ab9 */ /* 0x000fe20000000800 */
[----:B------:R-:W-:-:S11]  /*0c50*/  R2UR UR14, R17 ;  /* 0x00000000110e72ca */ /* 0x000fd600000e0000 */
[----:B------:R-:W-:-:S04]  /*0c60*/  UIADD3 UR12, UP1, UR6, UR12, URZ ;  /* 0x0000000c060c7290 */ /* 0x000fc8000ff3e03f */
[----:B------:R-:W-:-:S04]  /*0c70*/  UIADD3.X UR14, URZ, UR14, URZ, UP1, !UPT ;  /* 0x0000000e3f0e7290 */ /* 0x000fc80008ffe43f */
[----:B------:R-:W-:-:S04]  /*0c80*/  UIMAD.WIDE.U32 UR6, UR14, UR16, URZ ;  /* 0x000000100e0672a5 */ /* 0x000fc8000f8e003f */
[----:B------:R-:W-:Y:S02]  /*0c90*/  UIMAD.WIDE.U32 UR10, UP1, UR12, UR17, UR6 ;  /* 0x000000110c0a72a5 */ /* 0x000fe4000f820006 */
[----:B------:R-:W-:Y:S02]  /*0ca0*/  UIMAD.WIDE.U32 UR6, UR12, UR16, URZ ;  /* 0x000000100c0672a5 */ /* 0x000fe4000f8e003f */
[----:B------:R-:W-:Y:S02]  /*0cb0*/  UIADD3.X UR13, URZ, URZ, URZ, UP1, !UPT ;  /* 0x0000003f3f0d7290 */ /* 0x000fe40008ffe43f */
[----:B------:R-:W-:Y:S01]  /*0cc0*/  UIADD3 URZ, UP1, UR7, UR10, URZ ;  /* 0x0000000a073f7290 */ /* 0x000fe2000ff3e03f */
[----:B------:R-:W-:-:S03]  /*0cd0*/  UMOV UR12, UR11 ;  /* 0x0000000b000c7c82 */ /* 0x000fc60008000000 */
[----:B------:R-:W-:-:S12]  /*0ce0*/  UIMAD.WIDE.U32.X UR6, UR14, UR17, UR12, UP1 ;  /* 0x000000110e0672a5 */ /* 0x000fd800088e040c */
.L_x_10:
[----:B------:R-:W-:Y:S01]  /*0cf0*/  USHF.R.U64 UR5, UR6, UR15, UR7 ;  /* 0x0000000f06057299 */ /* 0x000fe20008001207 */
[----:B------:R-:W-:Y:S01]  /*0d00*/  I2FP.F32.U32 R2, UR9 ;  /* 0x0000000900027c45 */ /* 0x000fe20008201000 */
[----:B------:R-:W-:Y:S01]  /*0d10*/  USHF.R.U32.HI UR6, URZ, UR15, UR7 ;  /* 0x0000000f3f067299 */ /* 0x000fe20008011607 */
[----:B-1----:R-:W-:Y:S01]  /*0d20*/  R2UR UR14, R5 ;  /* 0x00000000050e72ca */ /* 0x002fe200000e0000 */
[----:B------:R-:W-:Y:S02]  /*0d30*/  UIADD3 UR17, UP1, URZ, -UR5, URZ ;  /* 0x800000053f117290 */ /* 0x000fe4000ff3e03f */
[----:B------:R-:W-:Y:S01]  /*0d40*/  FMUL R2, R2, UR21 ;  /* 0x0000001502027c20 */ /* 0x000fe20008400000 */
[----:B------:R-:W-:Y:S01]  /*0d50*/  ULDC.64 UR10, c[0x0][0x620] ;  /* 0x00018800000a7ab9 */ /* 0x000fe20000000a00 */
[----:B------:R-:W-:Y:S01]  /*0d60*/  UIADD3.X UR6, URZ, ~UR6, URZ, UP1, !UPT ;  /* 0x800000063f067290 */ /* 0x000fe20008ffe43f */
[----:B------:R-:W-:Y:S01]  /*0d70*/  UMOV UR12, UR19 ;  /* 0x00000013000c7c82 */ /* 0x000fe20008000000 */
[----:B------:R-:W-:-:S02]  /*0d80*/  UMOV UR13, UR20 ;  /* 0x00000014000d7c82 */ /* 0x000fc40008000000 */
[----:B------:R-:W-:Y:S01]  /*0d90*/  UIMAD UR6, UR6, UR10, URZ ;  /* 0x0000000a060672a4 */ /* 0x000fe2000f8e023f */
[----:B------:R-:W0:Y:S01]  /*0da0*/  F2I.U32.TRUNC.NTZ R2, R2 ;  /* 0x0000000200027305 */ /* 0x000e22000020f000 */
[----:B------:R-:W-:Y:S02]  /*0db0*/  UIMAD.WIDE.U32 UR12, UR17, UR10, UR12 ;  /* 0x0000000a110c72a5 */ /* 0x000fe4000f8e000c */
[----:B------:R-:W-:Y:S01]  /*0dc0*/  UIMAD UR17, UR17, UR11, UR6 ;  /* 0x0000000b111172a4 */ /* 0x000fe2000f8e0206 */
[----:B------:R-:W-:Y:S01]  /*0dd0*/  ULDC UR24, c[0x0][0x658] ;  /* 0x0001960000187ab9 */ /* 0x000fe20000000800 */
[----:B------:R-:W-:Y:S02]  /*0de0*/  UMOV UR22, 0xffffffff ;  /* 0xffffffff00167882 */ /* 0x000fe40000000000 */
[----:B------:R-:W-:Y:S01]  /*0df0*/  UIADD3 UR17, UR13, UR17, URZ ;  /* 0x000000110d117290 */ /* 0x000fe2000fffe03f */
[----:B------:R-:W-:Y:S01]  /*0e00*/  ULDC UR19, c[0x0][0x618] ;  /* 0x0001860000137ab9 */ /* 0x000fe20000000800 */
[----:B------:R-:W-:Y:S01]  /*0e10*/  ULDC.64 UR6, c[0x0][0x640] ;  /* 0x0001900000067ab9 */ /* 0x000fe20000000a00 */
[----:B------:R-:W-:Y:S01]  /*0e20*/  USHF.L.U32 UR13, UR22, UR24, URZ ;  /* 0x00000018160d7299 */ /* 0x000fe2000800063f */
[----:B------:R-:W-:Y:S01]  /*0e30*/  ISETP.NE.U32.AND P0, PT, RZ, UR6, PT ;  /* 0x00000006ff007c0c */ /* 0x000fe2000bf05070 */
[----:B------:R-:W-:-:S02]  /*0e40*/  USHF.R.U64 UR22, UR12, UR19, UR17 ;  /* 0x000000130c167299 */ /* 0x000fc40008001211 */
[----:B------:R-:W-:Y:S01]  /*0e50*/  USHF.R.U32.HI UR12, URZ, UR19, UR17 ;  /* 0x000000133f0c7299 */ /* 0x000fe20008011611 */
[----:B0-----:R-:W-:Y:S01]  /*0e60*/  R2UR UR16, R2 ;  /* 0x00000000021072ca */ /* 0x001fe200000e0000 */
[----:B------:R-:W-:Y:S01]  /*0e70*/  ULDC UR21, c[0x0][0x608] ;  /* 0x0001820000157ab9 */ /* 0x000fe20000000800 */
[----:B------:R-:W-:Y:S01]  /*0e80*/  ISETP.NE.AND.EX P0, PT, RZ, UR7, PT, P0 ;  /* 0x00000007ff007c0c */ /* 0x000fe2000bf05300 */
[----:B------:R-:W-:Y:S02]  /*0e90*/  USHF.R.U64 UR26, UR22, UR21, UR12 ;  /* 0x00000015161a7299 */ /* 0x000fe4000800120c */
[----:B------:R-:W-:Y:S01]  /*0ea0*/  USHF.R.U32.HI UR12, URZ, UR21, UR12 ;  /* 0x000000153f0c7299 */ /* 0x000fe2000801160c */
[----:B------:R-:W-:Y:S01]  /*0eb0*/  UMOV UR20, 0x1 ;  /* 0x0000000100147882 */ /* 0x000fe20000000000 */
[----:B------:R-:W-:Y:S02]  /*0ec0*/  UIADD3 UR14, -UR14, URZ, URZ ;  /* 0x0000003f0e0e7290 */ /* 0x000fe4000fffe13f */
[----:B------:R-:W-:-:S02]  /*0ed0*/  USHF.R.U64 UR27, UR26, UR24, UR12 ;  /* 0x000000181a1b7299 */ /* 0x000fc4000800120c */
[----:B------:R-:W-:Y:S01]  /*0ee0*/  USHF.L.U32 UR19, UR20, UR24, URZ ;  /* 0x0000001814137299 */ /* 0x000fe2000800063f */
[----:B------:R-:W-:Y:S01]  /*0ef0*/  ULDC UR15, c[0x0][0x144] ;  /* 0x00005100000f7ab9 */ /* 0x000fe20000000800 */
[----:B------:R-:W-:Y:S01]  /*0f00*/  ULDC UR10, c[0x0][0x600] ;  /* 0x00018000000a7ab9 */ /* 0x000fe20000000800 */
[----:B------:R-:W-:Y:S02]  /*0f10*/  ULOP3.LUT UR20, URZ, UR13, URZ, 0x33, !UPT ;  /* 0x0000000d3f147292 */ /* 0x000fe4000f8e333f */
[----:B------:R-:W-:Y:S02]  /*0f20*/  USHF.R.U32.HI UR13, URZ, UR24, UR12 ;  /* 0x000000183f0d7299 */ /* 0x000fe4000801160c */
[----:B------:R-:W-:Y:S02]  /*0f30*/  UIADD3 UR11, UR10, -0x1, URZ ;  /* 0xffffffff0a0b7890 */ /* 0x000fe4000fffe03f */
[----:B------:R-:W-:Y:S02]  /*0f40*/  UIADD3 UR23, -UR16, URZ, URZ ;  /* 0x0000003f10177290 */ /* 0x000fe4000fffe13f */
[----:B------:R-:W-:Y:S01]  /*0f50*/  UIMAD UR4, UR15, UR14, UR4 ;  /* 0x0000000e0f0472a4 */ /* 0x000fe2000f8e0204 */
[----:B------:R-:W-:Y:S01]  /*0f60*/  ULDC UR28, c[0x0][0x148] ;  /* 0x00005200001c7ab9 */ /* 0x000fe20000000800 */
[----:B------:R-:W-:Y:S01]  /*0f70*/  ULDC UR24, c[0x0][0x648] ;  /* 0x0001920000187ab9 */ /* 0x000fe20000000800 */
[----:B------:R-:W-:Y:S01]  /*0f80*/  ULDC UR25, c[0x0][0x638] ;  /* 0x00018e0000197ab9 */ /* 0x000fe20000000800 */
[----:B------:R-:W-:Y:S01]  /*0f90*/  UMOV UR12, UR27 ;  /* 0x0000001b000c7c82 */ /* 0x000fe20008000000 */
[----:B------:R-:W-:Y:S07]  /*0fa0*/  @!P0 BRA `(.L_x_11) ;  /* 0x0000000000308947 */ /* 0x000fee0003800000 */
[----:B------:R-:W-:Y:S02]  /*0fb0*/  ULDC UR16, c[0x0][0x64c] ;  /* 0x0001930000107ab9 */ /* 0x000fe40000000800 */
        /* <DEDUP_REMOVED lines=8> */
[----:B------:R-:W-:-:S07]  /*1040*/  UIMAD.WIDE.U32.X UR6, UR21, UR7, UR16, UP1 ;  /* 0x00000007150672a5 */ /* 0x000fce00088e0410 */
[----:B------:R-:W-:Y:S01]  /*1050*/  UMOV UR12, UR6 ;  /* 0x00000006000c7c82 */ /* 0x000fe20008000000 */
[----:B------:R-:W-:-:S05]  /*1060*/  UMOV UR13, UR7 ;  /* 0x00000007000d7c82 */ /* 0x000fca0008000000 */
.L_x_11:
[----:B------:R-:W-:Y:S01]  /*1070*/  UISETP.NE.AND UP1, UPT, UR40, URZ, UPT ;  /* 0x0000003f2800728c */ /* 0x000fe2000bf25270 */
[----:B------:R-:W-:Y:S01]  /*1080*/  IMAD.MOV.U32 R5, RZ, RZ, 0x1 ;  /* 0x00000001ff057424 */ /* 0x000fe200078e00ff */
[----:B------:R-:W-:Y:S01]  /*1090*/  USHF.R.U64 UR6, UR12, UR24, UR13 ;  /* 0x000000180c067299 */ /* 0x000fe2000800120d */
[----:B------:R-:W-:Y:S01]  /*10a0*/  IMAD.U32 R19, RZ, RZ, UR5 ;  /* 0x00000005ff137e24 */ /* 0x000fe2000f8e00ff */
[----:B------:R-:W-:Y:S02]  /*10b0*/  ULOP3.LUT UR20, UR26, UR20, URZ, 0xc0, !UPT ;  /* 0x000000141a147292 */ /* 0x000fe4000f8ec03f */
[----:B------:R-:W-:Y:S02]  /*10c0*/  UIADD3 UR7, -UR6, URZ, URZ ;  /* 0x0000003f06077290 */ /* 0x000fe4000fffe13f */
[----:B------:R-:W-:Y:S02]  /*10d0*/  UIMAD UR19, UR19, UR6, UR20 ;  /* 0x00000006131372a4 */ /* 0x000fe4000f8e0214 */
[----:B------:R-:W-:-:S02]  /*10e0*/  ULOP3.LUT UR11, UR22, UR11, URZ, 0xc0, !UPT ;  /* 0x0000000b160b7292 */ /* 0x000fc4000f8ec03f */
[----:B------:R-:W-:Y:S02]  /*10f0*/  @UP1 UIMAD UR4, UR28, UR23, UR9 ;  /* 0x000000171c0412a4 */ /* 0x000fe4000f8e0209 */
[----:B------:R-:W-:-:S03]  /*1100*/  UIMAD UR6, UR7, UR25, UR27 ;  /* 0x00000019070672a4 */ /* 0x000fc6000f8e021b */
[----:B------:R-:W-:Y:S01]  /*1110*/  ULDC UR7, c[0x0][0x610] ;  /* 0x0001840000077ab9 */ /* 0x000fe20000000800 */
[----:B------:R-:W-:Y:S02]  /*1120*/  UIMAD UR6, UR6, UR10, UR11 ;  /* 0x0000000a060672a4 */ /* 0x000fe4000f8e020b */
[----:B------:R-:W-:-:S04]  /*1130*/  UIMAD UR4, UR19, UR7, UR4 ;  /* 0x00000007130472a4 */ /* 0x000fc8000f8e0204 */
[----:B------:R-:W-:Y:S02]  /*1140*/  USEL UR7, UR6, UR4, !UP1 ;  /* 0x0000000406077287 */ /* 0x000fe4000c800000 */
[----:B------:R-:W-:-:S04]  /*1150*/  USEL UR4, UR4, UR6, !UP1 ;  /* 0x0000000604047287 */ /* 0x000fc8000c800000 */
[----:B------:R-:W-:Y:S02]  /*1160*/  IMAD.U32 R2, RZ, RZ, UR7 ;  /* 0x00000007ff027e24 */ /* 0x000fe4000f8e00ff */
[----:B------:R-:W-:-:S07]  /*1170*/  IMAD.U32 R18, RZ, RZ, UR4 ;  /* 0x00000004ff127e24 */ /* 0x000fce000f8e00ff */
.L_x_9:
[----:B------:R-:W-:Y:S02]  /*1180*/  ULDC UR4, c[0x0][0x28c] ;  /* 0x0000a30000047ab9 */ /* 0x000fe40000000800 */
[----:B------:R-:W-:-:S04]  /*1190*/  UIADD3 UR4, UR4, 0x7f, URZ ;  /* 0x0000007f04047890 */ /* 0x000fc8000fffe03f */
[----:B------:R-:W-:-:S04]  /*11a0*/  USHF.R.S32.HI UR5, URZ, 0x1f, UR4 ;  /* 0x0000001f3f057899 */ /* 0x000fc80008011404 */
[----:B------:R-:W-:-:S04]  /*11b0*/  ULEA.HI UR5, UR5, UR4, URZ, 0x7 ;  /* 0x0000000405057291 */ /* 0x000fc8000f8f383f */
[----:B------:R-:W-:Y:S01]  /*11c0*/  USHF.R.S32.HI UR37, URZ, 0x7, UR5 ;  /* 0x000000073f257899 */ /* 0x000fe20008011405 */
[----:B------:R-:W-:Y:S11]  /*11d0*/  @!P1 BRA `(.L_x_12) ;  /* 0x0000009400d49947 */ /* 0x000ff60003800000 */
[----:B------:R-:W-:-:S06]  /*11e0*/  UISETP.GT.U32.AND UP1, UPT, UR18, 0x1, UPT ;  /* 0x000000011200788c */ /* 0x000fcc000bf24070 */
[----:B------:R-:W-:-:S13]  /*11f0*/  PLOP3.LUT P0, PT, PT, PT, UP1, 0x80, 0x0 ;  /* 0x000000000000781c */ /* 0x000fda0003f0f018 */
[----:B------:R-:W-:Y:S05]  /*1200*/  @P0 EXIT ;  /* 0x000000000000094d */ /* 0x000fea0003800000 */
.L_x_13:
[----:B------:R-:W-:-:S08]  /*1210*/  NOP ;  /* 0x0000000000007918 */ /* 0x000fd00000000000 */
[----:B------:R-:W0:Y:S02]  /*1220*/  USETMAXREG.TRY_ALLOC.CTAPOOL UP1, 0xe8 ;  /* 0x000000e8000079c8 */ /* 0x000e240008020600 */
[----:B0-----:R-:W-:-:S13]  /*1230*/  PLOP3.LUT P0, PT, PT, PT, UP1, 0x80, 0x0 ;  /* 0x000000000000781c */ /* 0x001fda0003f0f018 */
[----:B------:R-:W-:Y:S05]  /*1240*/  @!P0 BRA `(.L_x_13) ;  /* 0xfffffffc00f08947 */ /* 0x000fea000383ffff */
[----:B------:R-:W-:-:S13]  /*1250*/  LOP3.LUT P0, RZ, R5, 0xff, RZ, 0xc0, !PT ;  /* 0x000000ff05ff7812 */ /* 0x000fda000780c0ff */
[----:B------:R-:W-:Y:S05]  /*1260*/  @!P0 EXIT ;  /* 0x000000000000894d */ /* 0x000fea0003800000 */
[----:B------:R-:W0:Y:S01]  /*1270*/  S2UR UR5, SR_CgaCtaId ;  /* 0x00000000000579c3 */ /* 0x000e220000008800 */
[----:B------:R-:W-:Y:S01]  /*1280*/  VIADD R6, R0, 0xffffffff ;  /* 0xffffffff00067836 */ /* 0x000fe20000000000 */
[----:B------:R-:W-:Y:S01]  /*1290*/  SHF.R.S32.HI R4, RZ, 0x1f, R3 ;  /* 0x0000001fff047819 */ /* 0x000fe20000011403 */
[----:B------:R-:W-:Y:S01]  /*12a0*/  UMOV UR43, 0x400 ;  /* 0x00000400002b7882 */ /* 0x000fe20000000000 */
[----:B------:R-:W-:Y:S02]  /*12b0*/  USHF.R.U32.HI UR4, URZ, 0x1, UR37 ;  /* 0x000000013f047899 */ /* 0x000fe40008011625 */
[----:B------:R-:W-:Y:S01]  /*12c0*/  R2UR UR45, R6 ;  /* 0x00000000062d72ca */ /* 0x000fe200000e0000 */
[----:B------:R-:W-:Y:S01]  /*12d0*/  ULOP3.LUT UR44, UR37, 0x1, URZ, 0xc0, !UPT ;  /* 0x00000001252c7892 */ /* 0x000fe2000f8ec03f */
[CC--:B------:R-:W-:Y:S01]  /*12e0*/  LEA.HI R0, R4.reuse, R3.reuse, RZ, 0x2 ;  /* 0x0000000304007211 */ /* 0x0c0fe200078f10ff */
[----:B------:R-:W-:Y:S01]  /*12f0*/  UISETP.LT.AND UP1, UPT, UR37, 0x1, UPT ;  /* 0x000000012500788c */ /* 0x000fe2000bf21270 */
[----:B------:R-:W-:Y:S01]  /*1300*/  LEA.HI R4, R4, R3, RZ, 0x5 ;  /* 0x0000000304047211 */ /* 0x000fe200078f28ff */
[----:B------:R-:W-:Y:S01]  /*1310*/  ULOP3.LUT UR4, UR4, 0x1, URZ, 0xc0, !UPT ;  /* 0x0000000104047892 */ /* 0x000fe2000f8ec03f */
[--C-:B------:R-:W-:Y:S01]  /*1320*/  SHF.R.S32.HI R152, RZ, 0x2, R0.reuse ;  /* 0x00000002ff987819 */ /* 0x100fe20000011400 */
[----:B------:R-:W-:Y:S01]  /*1330*/  ULDC UR6, c[0x0][0x284] ;  /* 0x0000a10000067ab9 */ /* 0x000fe20000000800 */
[----:B------:R-:W-:Y:S01]  /*1340*/  SHF.R.S32.HI R5, RZ, 0x1f, R0 ;  /* 0x0000001fff057819 */ /* 0x000fe20000011400 */
[----:B------:R-:W-:Y:S01]  /*1350*/  USEL UR44, UR44, URZ, !UP0 ;  /* 0x0000003f2c2c7287 */ /* 0x000fe2000c000000 */
[----:B------:R-:W-:Y:S01]  /*1360*/  LOP3.LUT R154, R0, 0xfffffffc, RZ, 0xc0, !PT ;  /* 0xfffffffc009a7812 */ /* 0x000fe200078ec0ff */
[----:B------:R-:W-:Y:S01]  /*1370*/  USEL UR47, UR37, 0x1, UP1 ;  /* 0x00000001252f7887 */ /* 0x000fe20008800000 */
[----:B------:R-:W-:Y:S01]  /*1380*/  LEA.HI R5, R5, R152, RZ, 0x3 ;  /* 0x0000009805057211 */ /* 0x000fe200078f18ff */
[----:B------:R-:W-:Y:S01]  /*1390*/  USHF.L.U32 UR45, UR45, 0x3, URZ ;  /* 0x000000032d2d7899 */ /* 0x000fe2000800063f */
[----:B------:R-:W-:Y:S01]  /*13a0*/  ISETP.NE.AND P0, PT, R6, RZ, PT ;  /* 0x000000ff0600720c */ /* 0x000fe20003f05270 */
[----:B------:R-:W-:Y:S01]  /*13b0*/  UISETP.EQ.U32.AND UP0, UPT, UR4, 0x1, !UP0 ;  /* 0x000000010400788c */ /* 0x000fe2000c702070 */
[----:B------:R-:W-:Y:S01]  /*13c0*/  LOP3.LUT R5, R5, 0xfffffff8, RZ, 0xc0, !PT ;  /* 0xfffffff805057812 */ /* 0x000fe200078ec0ff */
[----:B------:R-:W-:Y:S01]  /*13d0*/  IMAD.IADD R154, R3, 0x1, -R154 ;  /* 0x00000001039a7824 */ /* 0x000fe200078e0a9a */
[----:B0-----:R-:W-:Y:S01]  /*13e0*/  ULEA UR43, UR5, UR43, 0x18 ;  /* 0x0000002b052b7291 */ /* 0x001fe2000f8ec03f */
[----:B------:R-:W-:Y:S01]  /*13f0*/  IMAD.U32 R156, RZ, RZ, UR45 ;  /* 0x0000002dff9c7e24 */ /* 0x000fe2000f8e00ff */
[----:B------:R-:W-:Y:S01]  /*1400*/  SEL R166, RZ, 0x1, P0 ;  /* 0x00000001ffa67807 */ /* 0x000fe20000000000 */
[----:B------:R-:W-:Y:S01]  /*1410*/  IMAD.IADD R152, R152, 0x1, -R5 ;  /* 0x0000000198987824 */ /* 0x000fe200078e0a05 */
[----:B------:R-:W-:Y:S01]  /*1420*/  UIADD3 UR46, UR43, 0x30, URZ ;  /* 0x000000302b2e7890 */ /* 0x000fe2000fffe03f */
[----:B------:R-:W-:Y:S01]  /*1430*/  SHF.R.S32.HI R5, RZ, 0x5, R4 ;  /* 0x00000005ff057819 */ /* 0x000fe20000011404 */
[----:B------:R-:W-:Y:S01]  /*1440*/  ULOP3.LUT UR36, UR42, 0x1, URZ, 0xfc, !UPT ;  /* 0x000000012a247892 */ /* 0x000fe2000f8efc3f */
[C---:B------:R-:W-:Y:S01]  /*1450*/  LOP3.LUT R158, R156.reuse, 0x8, RZ, 0xc0, !PT ;  /* 0x000000089c9e7812 */ /* 0x040fe200078ec0ff */
[----:B------:R-:W-:Y:S01]  /*1460*/  UIADD3 UR47, -UR47, UR37, URZ ;  /* 0x000000252f2f7290 */ /* 0x000fe2000fffe13f */
[--C-:B------:R-:W-:Y:S01]  /*1470*/  SHF.R.S32.HI R153, RZ, 0x1f, R152.reuse ;  /* 0x0000001fff997819 */ /* 0x100fe20000011498 */
[C-C-:B------:R-:W-:Y:S01]  /*1480*/  IMAD R159, R5.reuse, -0x10, -R152.reuse ;  /* 0xfffffff0059f7824 */ /* 0x140fe200078e0a98 */
[----:B------:R-:W-:Y:S01]  /*1490*/  LOP3.LUT R156, R156, 0x8, RZ, 0xc, !PT ;  /* 0x000000089c9c7812 */ /* 0x000fe200078e0cff */
[----:B------:R-:W-:Y:S01]  /*14a0*/  IMAD.U32 R155, RZ, RZ, UR46 ;  /* 0x0000002eff9b7e24 */ /* 0x000fe2000f8e00ff */
[----:B------:R-:W-:Y:S01]  /*14b0*/  LOP3.LUT R158, R158, 0x18, RZ, 0x3c, !PT ;  /* 0x000000189e9e7812 */ /* 0x000fe200078e3cff */
[----:B------:R-:W-:Y:S01]  /*14c0*/  IMAD.WIDE R152, R5, 0x10, R152 ;  /* 0x0000001005987825 */ /* 0x000fe200078e0298 */
[----:B------:R-:W-:-:S03]  /*14d0*/  USEL UR48, URZ, 0x1, !UP0 ;  /* 0x000000013f307887 */ /* 0x000fc6000c000000 */
[----:B------:R-:W-:Y:S02]  /*14e0*/  VIADD R157, R155, UR45 ;  /* 0x0000002d9b9d7c36 */ /* 0x000fe40008000000 */
[----:B------:R-:W-:-:S07]  /*14f0*/  VIADD R159, R159, UR6 ;  /* 0x000000069f9f7c36 */ /* 0x000fce0008000000 */
.L_x_289:
[----:B------:R-:W-:Y:S01]  /*1500*/  SHF.L.U32 R0, R166, 0x1f, RZ ;  /* 0x0000001fa6007819 */ /* 0x000fe200000006ff */
[----:B------:R-:W-:Y:S02]  /*1510*/  ULDC UR4, c[0x0][0x28c] ;  /* 0x0000a30000047ab9 */ /* 0x000fe40000000800 */
[----:B------:R-:W-:Y:S01]  /*1520*/  ISETP.LT.AND P1, PT, RZ, UR4, PT ;  /* 0x00000004ff007c0c */ /* 0x000fe2000bf21270 */
[----:B------:R-:W0:Y:S02]  /*1530*/  SYNCS.PHASECHK.TRANS64.TRYWAIT P0, [R155+UR45], R0 ;  /* 0x000000009b0075a7 */ /* 0x000e24000800016d */
[----:B0-234-:R-:W-:Y:S10]  /*1540*/  @!P0 BRA `(.L_x_14) ;  /* 0x000000a000d48947 */ /* 0x01dff40003800000 */
.L_x_309:
[----:B------:R-:W-:Y:S05]  /*1550*/  @P1 BRA `(.L_x_15) ;  /* 0x0000000000401947 */ /* 0x000fea0003800000 */
[----:B0-----:R-:W-:Y:S01]  /*1560*/  MOV R0, 0x0 ;  /* 0x0000000000007802 */ /* 0x001fe20000000f00 */
[----:B------:R-:W-:Y:S01]  /*1570*/  ULDC.64 UR4, c[0x4][0x68] ;  /* 0x01001a0000047ab9 */ /* 0x000fe20000000a00 */
[----:B------:R-:W-:Y:S01]  /*1580*/  ULDC.64 UR6, c[0x4][0x8] ;  /* 0x0100020000067ab9 */ /* 0x000fe20000000a00 */
[----:B------:R-:W-:Y:S01]  /*1590*/  IMAD.U32 R4, RZ, RZ, UR4 ;  /* 0x00000004ff047e24 */ /* 0x000fe2000f8e00ff */
[----:B------:R0:W1:Y:S01]  /*15a0*/  LDC.64 R14, c[0x4][R0] ;  /* 0x01000000000e7b82 */ /* 0x0000620000000a00 */
[----:B------:R-:W-:Y:S01]  /*15b0*/  IMAD.U32 R5, RZ, RZ, UR5 ;  /* 0x00000005ff057e24 */ /* 0x000fe2000f8e00ff */
[----:B------:R-:W-:Y:S01]  /*15c0*/  ULDC.64 UR4, c[0x4][0x70] ;  /* 0x01001c0000047ab9 */ /* 0x000fe20000000a00 */
[----:B------:R-:W-:Y:S02]  /*15d0*/  IMAD.U32 R10, RZ, RZ, UR6 ;  /* 0x00000006ff0a7e24 */ /* 0x000fe4000f8e00ff */
[----:B------:R-:W-:Y:S02]  /*15e0*/  IMAD.U32 R6, RZ, RZ, UR4 ;  /* 0x00000004ff067e24 */ /* 0x000fe4000f8e00ff */
[----:B------:R-:W-:-:S02]  /*15f0*/  IMAD.U32 R7, RZ, RZ, UR5 ;  /* 0x00000005ff077e24 */ /* 0x000fc4000f8e00ff */
[----:B------:R-:W-:Y:S02]  /*1600*/  IMAD.U32 R11, RZ, RZ, UR7 ;  /* 0x00000007ff0b7e24 */ /* 0x000fe4000f8e00ff */
[----:B------:R-:W-:Y:S02]  /*1610*/  IMAD.MOV.U32 R8, RZ, RZ, 0x1e1 ;  /* 0x000001e1ff087424 */ /* 0x000fe400078e00ff */
[----:B------:R-:W-:Y:S02]  /*1620*/  IMAD.MOV.U32 R12, RZ, RZ, 0x1 ;  /* 0x00000001ff0c7424 */ /* 0x000fe400078e00ff */
[----:B0-----:R-:W-:-:S07]  /*1630*/  IMAD.MOV.U32 R13, RZ, RZ, RZ ;  /* 0x000000ffff0d7224 */ /* 0x001fce00078e00ff */
[----:B------:R-:W-:-:S07]  /*1640*/  LEPC R20, `(.L_x_15) ;  /* 0x000000001014794e */ /* 0x000fce0000000000 */
[----:B-1---5:R-:W-:Y:S05]  /*1650*/  CALL.ABS.NOINC R14 ;  /* 0x000000000e007343 */ /* 0x022fea0003c00000 */
.L_x_15:
[----:B0-----:R-:W-:-:S05]  /*1660*/  IMAD.U32 R0, RZ, RZ, UR36 ;  /* 0x00000024ff007e24 */ /* 0x001fca000f8e00ff */
[----:B------:R-:W-:-:S13]  /*1670*/  ISETP.NE.AND P0, PT, R0, 0x3, PT ;  /* 0x000000030000780c */ /* 0x000fda0003f05270 */
[----:B------:R-:W-:Y:S05]  /*1680*/  @!P0 BRA `(.L_x_16) ;  /* 0x0000000000048947 */ /* 0x000fea0003800000 */
[----:B------:R-:W-:Y:S01]  /*1690*/  BPT.TRAP 0x1 ;  /* 0x000000040000795c */ /* 0x000fe20000300000 */
.L_x_16:
[----:B------:R-:W-:Y:S02]  /*16a0*/  IMAD.U32 R3, RZ, RZ, UR44 ;  /* 0x0000002cff037e24 */ /* 0x000fe4000f8e00ff */
[----:B------:R-:W-:-:S03]  /*16b0*/  IMAD.U32 R0, RZ, RZ, UR48 ;  /* 0x00000030ff007e24 */ /* 0x000fc6000f8e00ff */
[----:B------:R-:W-:Y:S02]  /*16c0*/  LEA R3, R3, UR43, 0x3 ;  /* 0x0000002b03037c11 */ /* 0x000fe4000f8e18ff */
[----:B------:R-:W-:-:S04]  /*16d0*/  SHF.L.U32 R0, R0, 0x1f, RZ ;  /* 0x0000001f00007819 */ /* 0x000fc800000006ff */
[----:B------:R0:W1:Y:S01]  /*16e0*/  SYNCS.PHASECHK.TRANS64.TRYWAIT P1, [R3+URZ], R0 ;  /* 0x00000000030075a7 */ /* 0x000062000802017f */
[----:B------:R-:W-:Y:S05]  /*16f0*/  @!P0 BRA `(.L_x_17) ;  /* 0x0000000000048947 */ /* 0x000fea0003800000 */
[----:B------:R-:W-:Y:S01]  /*1700*/  BPT.TRAP 0x1 ;  /* 0x000000040000795c */ /* 0x000fe20000300000 */
.L_x_17:
[----:B------:R-:W-:-:S05]  /*1710*/  IMAD.U32 R4, RZ, RZ, UR47 ;  /* 0x0000002fff047e24 */ /* 0x000fca000f8e00ff */
[----:B------:R-:W-:Y:S01]  /*1720*/  ISETP.GE.AND P2, PT, R4, 0x1, PT ;  /* 0x000000010400780c */ /* 0x000fe20003f46270 */
[----:B-1----:R-:W-:-:S12]  /*1730*/  @P1 BRA `(.L_x_18) ;  /* 0x0000000000081947 */ /* 0x002fd80003800000 */
[----:B------:R-:W1:Y:S02]  /*1740*/  SYNCS.PHASECHK.TRANS64.TRYWAIT P1, [R3+URZ], R0 ;  /* 0x00000000030075a7 */ /* 0x000e64000802017f */
[----:B-1----:R-:W-:Y:S05]  /*1750*/  @!P1 BRA `(.L_x_19) ;  /* 0x000000a000649947 */ /* 0x002fea0003800000 */
.L_x_18:
[----:B------:R-:W-:Y:S05]  /*1760*/  WARPSYNC.ALL ;  /* 0x0000000000007948 */ /* 0x000fea0003800000 */
[----:B------:R-:W-:Y:S01]  /*1770*/  UIADD3 UR4, UR43, 0x100, URZ ;  /* 0x000001002b047890 */ /* 0x000fe2000fffe03f */
[----:B------:R-:W-:Y:S01]  /*1780*/  WARPGROUP.ARRIVE ;  /* 0x00000000000079c5 */ /* 0x000fe20000000000 */
[----:B------:R-:W-:Y:S02]  /*1790*/  UIADD3 UR5, UR43, 0x8100, URZ ;  /* 0x000081002b057890 */ /* 0x000fe4000fffe03f */
[----:B------:R-:W-:Y:S02]  /*17a0*/  USHF.R.U32.HI UR4, URZ, 0x4, UR4 ;  /* 0x000000043f047899 */ /* 0x000fe40008011604 */
[----:B------:R-:W-:-:S02]  /*17b0*/  USHF.R.U32.HI UR5, URZ, 0x4, UR5 ;  /* 0x000000043f057899 */ /* 0x000fc40008011605 */
[----:B------:R-:W-:Y:S02]  /*17c0*/  ULOP3.LUT UR4, UR4, 0x3fff, URZ, 0xc0, !UPT ;  /* 0x00003fff04047892 */ /* 0x000fe4000f8ec03f */
[----:B------:R-:W-:Y:S02]  /*17d0*/  ULOP3.LUT UR5, UR5, 0x3fff, URZ, 0xc0, !UPT ;  /* 0x00003fff05057892 */ /* 0x000fe4000f8ec03f */
[----:B------:R-:W-:Y:S02]  /*17e0*/  ULOP3.LUT UR4, UR4, 0x10000, URZ, 0xfc, !UPT ;  /* 0x0001000004047892 */ /* 0x000fe4000f8efc3f */
[----:B------:R-:W-:Y:S02]  /*17f0*/  ULOP3.LUT UR5, UR5, 0x10000, URZ, 0xfc, !UPT ;  /* 0x0001000005057892 */ /* 0x000fe4000f8efc3f */
[----:B------:R-:W-:Y:S02]  /*1800*/  ULEA UR7, UR44, UR4, 0xa ;  /* 0x000000042c077291 */ /* 0x000fe4000f8e503f */
[----:B------:R-:W-:Y:S01]  /*1810*/  ULEA UR6, UR44, UR5, 0xc ;  /* 0x000000052c067291 */ /* 0x000fe2000f8e603f */
[----:B------:R-:W-:Y:S01]  /*1820*/  UMOV UR9, 0x40000040 ;  /* 0x4000004000097882 */ /* 0x000fe20000000000 */
[----:B------:R-:W-:-:S03]  /*1830*/  UMOV UR11, 0x40000040 ;  /* 0x40000040000b7882 */ /* 0x000fc60000000000 */
[----:B------:R-:W-:Y:S02]  /*1840*/  UMOV UR8, UR7 ;  /* 0x0000000700087c82 */ /* 0x000fe40008000000 */
[----:B------:R-:W-:Y:S02]  /*1850*/  UMOV UR10, UR6 ;  /* 0x00000006000a7c82 */ /* 0x000fe40008000000 */
[----:B------:R-:W-:Y:S01]  /*1860*/  HGMMA.64x256x16.F32 R24, gdesc[UR8], RZ, !UPT, gsb0 ;  /* 0x03e00000081879f0 */ /* 0x000fe2000c0008ff */
[----:B------:R-:W-:Y:S02]  /*1870*/  UIADD3 UR8, UR7, 0x2, URZ ;  /* 0x0000000207087890 */ /* 0x000fe4000fffe03f */
[----:B------:R-:W-:Y:S01]  /*1880*/  UIADD3 UR10, UR6, 0x2, URZ ;  /* 0x00000002060a7890 */ /* 0x000fe2000fffe03f */
[----:B------:R-:W-:Y:S01]  /*1890*/  UMOV UR9, 0x40000040 ;  /* 0x4000004000097882 */ /* 0x000fe20000000000 */
[----:B------:R-:W-:Y:S01]  /*18a0*/  UMOV UR11, 0x40000040 ;  /* 0x40000040000b7882 */ /* 0x000fe20000000000 */
[----:B------:R-:W-:-:S02]  /*18b0*/  WARPGROUP.DEPBAR.LE gsb0, 0x0 ;  /* 0x00008000000079c5 */ /* 0x000fc40000010000 */
[----:B------:R-:W-:-:S15]  /*18c0*/  WARPGROUP.ARRIVE ;  /* 0x00000000000079c5 */ /* 0x000fde0000000000 */
[----:B------:R-:W-:-:S05]  /*18d0*/  NOP ;  /* 0x0000000000007918 */ /* 0x000fca0000000000 */
[----:B------:R-:W-:Y:S01]  /*18e0*/  HGMMA.64x256x16.F32 R24, gdesc[UR8], R24, gsb0 ;  /* 0x03e00000081879f0 */ /* 0x000fe20008000818 */
[----:B------:R-:W-:Y:S02]  /*18f0*/  UIADD3 UR8, UR7, 0x4, URZ ;  /* 0x0000000407087890 */ /* 0x000fe4000fffe03f */
[----:B------:R-:W-:Y:S01]  /*1900*/  UIADD3 UR10, UR6, 0x4, URZ ;  /* 0x00000004060a7890 */ /* 0x000fe2000fffe03f */
[----:B------:R-:W-:Y:S01]  /*1910*/  UMOV UR9, 0x40000040 ;  /* 0x4000004000097882 */ /* 0x000fe20000000000 */
[----:B------:R-:W-:Y:S01]  /*1920*/  UMOV UR11, 0x40000040 ;  /* 0x40000040000b7882 */ /* 0x000fe20000000000 */
[----:B------:R-:W-:Y:S02]  /*1930*/  WARPGROUP.DEPBAR.LE gsb0, 0x0 ;  /* 0x00008000000079c5 */ /* 0x000fe40000010000 */
        /* <DEDUP_REMOVED lines=42> */
[----:B------:R-:W-:Y:S03]  /*1be0*/  HGMMA.64x256x16.F32 R24, gdesc[UR8], R24, gsb0 ;  /* 0x03e00000081879f0 */ /* 0x000fe60008000818 */
[----:B------:R-:W-:Y:S02]  /*1bf0*/  WARPGROUP.DEPBAR.LE gsb0, 0x0 ;  /* 0x00008000000079c5 */ /* 0x000fe40000010000 */
[----:B------:R-:W-:Y:S05]  /*1c00*/  @!P2 BRA `(.L_x_20) ;  /* 0x0000000400a0a947 */ /* 0x000fea0003800000 */
[----:B------:R-:W-:Y:S01]  /*1c10*/  UIADD3 UR6, UR44, 0x1, URZ ;  /* 0x000000012c067890 */ /* 0x000fe2000fffe03f */
[----:B01----:R-:W-:-:S03]  /*1c20*/  IMAD.U32 R0, RZ, RZ, UR47 ;  /* 0x0000002fff007e24 */ /* 0x003fc6000f8e00ff */
[----:B------:R-:W-:-:S04]  /*1c30*/  UISETP.NE.AND UP0, UPT, UR6, 0x2, UPT ;  /* 0x000000020600788c */ /* 0x000fc8000bf05270 */
[----:B------:R-:W-:Y:S02]  /*1c40*/  USEL UR7, URZ, 0x1, UP0 ;  /* 0x000000013f077887 */ /* 0x000fe40008000000 */
[----:B------:R-:W-:Y:S02]  /*1c50*/  USEL UR6, UR6, URZ, UP0 ;  /* 0x0000003f06067287 */ /* 0x000fe40008000000 */
[----:B------:R-:W-:-:S06]  /*1c60*/  ULOP3.LUT UR7, UR48, UR7, URZ, 0x3c, !UPT ;  /* 0x0000000730077292 */ /* 0x000fcc000f8e3c3f */
[----:B------:R-:W-:Y:S01]  /*1c70*/  IMAD.U32 R5, RZ, RZ, UR7 ;  /* 0x00000007ff057e24 */ /* 0x000fe2000f8e00ff */
[----:B------:R-:W-:-:S06]  /*1c80*/  UMOV UR7, UR44 ;  /* 0x0000002c00077c82 */ /* 0x000fcc0008000000 */
.L_x_27:
[----:B01----:R-:W-:Y:S05]  /*1c90*/  @!P0 BRA `(.L_x_21) ;  /* 0x0000000000048947 */ /* 0x003fea0003800000 */
[----:B------:R-:W-:Y:S01]  /*1ca0*/  BPT.TRAP 0x1 ;  /* 0x000000040000795c */ /* 0x000fe20000300000 */
.L_x_21:
[----:B------:R-:W-:Y:S01]  /*1cb0*/  ULEA UR8, UR6, UR43, 0x3 ;  /* 0x0000002b06087291 */ /* 0x000fe2000f8e183f */
[----:B------:R-:W-:-:S08]  /*1cc0*/  SHF.L.U32 R3, R5, 0x1f, RZ ;  /* 0x0000001f05037819 */ /* 0x000fd000000006ff */
[----:B------:R0:W1:Y:S01]  /*1cd0*/  SYNCS.PHASECHK.TRANS64.TRYWAIT P1, [UR8], R3 ;  /* 0x00000003ff0075a7 */ /* 0x0000620008020148 */
[----:B------:R-:W-:Y:S05]  /*1ce0*/  @!P0 BRA `(.L_x_22) ;  /* 0x0000000000048947 */ /* 0x000fea0003800000 */
[----:B------:R-:W-:Y:S01]  /*1cf0*/  BPT.TRAP 0x1 ;  /* 0x000000040000795c */ /* 0x000fe20000300000 */
.L_x_22:
[----:B-1----:R-:W-:Y:S05]  /*1d00*/  @P1 BRA `(.L_x_23) ;  /* 0x0000000000081947 */ /* 0x002fea0003800000 */
[----:B------:R-:W1:Y:S02]  /*1d10*/  SYNCS.PHASECHK.TRANS64.TRYWAIT P1, [UR8], R3 ;  /* 0x00000003ff0075a7 */ /* 0x000e640008020148 */
[----:B-1----:R-:W-:Y:S05]  /*1d20*/  @!P1 BRA `(.L_x_24) ;  /* 0x0000009c00049947 */ /* 0x002fea0003800000 */
.L_x_23:
[----:B------:R-:W-:Y:S01]  /*1d30*/  ULEA UR13, UR6, UR4, 0xa ;  /* 0x00000004060d7291 */ /* 0x000fe2000f8e503f */
[----:B------:R-:W-:Y:S01]  /*1d40*/  WARPGROUP.ARRIVE ;  /* 0x00000000000079c5 */ /* 0x000fe20000000000 */
[----:B------:R-:W-:Y:S01]  /*1d50*/  ULEA UR12, UR6, UR5, 0xc ;  /* 0x00000005060c7291 */ /* 0x000fe2000f8e603f */
[----:B------:R-:W-:Y:S01]  /*1d60*/  UMOV UR9, 0x40000040 ;  /* 0x4000004000097882 */ /* 0x000fe20000000000 */
[----:B------:R-:W-:-:S03]  /*1d70*/  UMOV UR11, 0x40000040 ;  /* 0x40000040000b7882 */ /* 0x000fc60000000000 */
[----:B------:R-:W-:Y:S02]  /*1d80*/  UMOV UR8, UR13 ;  /* 0x0000000d00087c82 */ /* 0x000fe40008000000 */
[----:B------:R-:W-:Y:S02]  /*1d90*/  UMOV UR10, UR12 ;  /* 0x0000000c000a7c82 */ /* 0x000fe40008000000 */
[----:B------:R-:W-:Y:S01]  /*1da0*/  HGMMA.64x256x16.F32 R24, gdesc[UR8], R24, gsb0 ;  /* 0x03e00000081879f0 */ /* 0x000fe20008000818 */
        /* <DEDUP_REMOVED lines=58> */
[----:B------:R-:W-:Y:S01]  /*2150*/  BPT.TRAP 0x1 ;  /* 0x000000040000795c */ /* 0x000fe20000300000 */
.L_x_25:
[----:B------:R-:W-:Y:S02]  /*2160*/  UISETP.GT.U32.AND UP0, UPT, UR42, 0x1, UPT ;  /* 0x000000012a00788c */ /* 0x000fe4000bf04070 */
[----:B------:R-:W-:-:S04]  /*2170*/  ULEA UR8, UR7, UR43, 0x3 ;  /* 0x0000002b07087291 */ /* 0x000fc8000f8e183f */
[----:B------:R-:W-:Y:S01]  /*2180*/  UIADD3 UR8, UR8, 0x10, URZ ;  /* 0x0000001008087890 */ /* 0x000fe2000fffe03f */
[----:B------:R-:W-:-:S03]  /*2190*/  PLOP3.LUT P1, PT, PT, PT, UP0, 0x80, 0x0 ;  /* 0x000000000000781c */ /* 0x000fc60003f2f008 */
[----:B------:R-:W-:-:S09]  /*21a0*/  UPRMT UR8, URZ, 0x654, UR8 ;  /* 0x000006543f087896 */ /* 0x000fd20008000008 */
[----:B------:R-:W-:Y:S01]  /*21b0*/  SYNCS.ARRIVE.TRANS64.RED.A1T0 RZ, [UR8], RZ ;  /* 0x000000ffffff79a7 */ /* 0x000fe20008100408 */
[----:B------:R-:W-:Y:S05]  /*21c0*/  @P1 BRA `(.L_x_26) ;  /* 0x0000000000041947 */ /* 0x000fea0003800000 */
[----:B------:R-:W-:Y:S01]  /*21d0*/  BPT.TRAP 0x1 ;  /* 0x000000040000795c */ /* 0x000fe20000300000 */
.L_x_26:
[----:B------:R-:W-:Y:S01]  /*21e0*/  UIADD3 UR6, UR6, 0x1, URZ ;  /* 0x0000000106067890 */ /* 0x000fe2000fffe03f */
[C---:B------:R-:W-:Y:S01]  /*21f0*/  ISETP.GT.AND P1, PT, R0.reuse, 0x1, PT ;  /* 0x000000010000780c */ /* 0x040fe20003f24270 */
[----:B------:R-:W-:Y:S01]  /*2200*/  UIADD3 UR7, UR7, 0x1, URZ ;  /* 0x0000000107077890 */ /* 0x000fe2000fffe03f */
[----:B------:R-:W-:Y:S01]  /*2210*/  VIADD R0, R0, 0xffffffff ;  /* 0xffffffff00007836 */ /* 0x000fe20000000000 */
[----:B------:R-:W-:Y:S02]  /*2220*/  UISETP.NE.AND UP0, UPT, UR6, 0x2, UPT ;  /* 0x000000020600788c */ /* 0x000fe4000bf05270 */
[----:B------:R-:W-:Y:S02]  /*2230*/  UISETP.NE.AND UP1, UPT, UR7, 0x2, UPT ;  /* 0x000000020700788c */ /* 0x000fe4000bf25270 */
[----:B------:R-:W-:Y:S02]  /*2240*/  USEL UR8, URZ, 0x1, UP0 ;  /* 0x000000013f087887 */ /* 0x000fe40008000000 */
[----:B------:R-:W-:-:S02]  /*2250*/  USEL UR6, UR6, URZ, UP0 ;  /* 0x0000003f06067287 */ /* 0x000fc40008000000 */
[----:B------:R-:W-:Y:S02]  /*2260*/  USEL UR7, UR7, URZ, UP1 ;  /* 0x0000003f07077287 */ /* 0x000fe40008800000 */
[----:B------:R-:W-:Y:S01]  /*2270*/  LOP3.LUT R5, R5, UR8, RZ, 0x3c, !PT ;  /* 0x0000000805057c12 */ /* 0x000fe2000f8e3cff */
[----:B------:R-:W-:Y:S09]  /*2280*/  @P1 BRA `(.L_x_27) ;  /* 0xfffffff800801947 */ /* 0x000ff2000383ffff */
.L_x_20:
[----:B------:R-:W-:Y:S01]  /*2290*/  ULDC UR6, c[0x0][0x28c] ;  /* 0x0000a30000067ab9 */ /* 0x000fe20000000800 */
[----:B------:R2:W-:Y:S01]  /*22a0*/  SYNCS.ARRIVE.TRANS64.A1T0 RZ, [R156+UR46], RZ ;  /* 0x000000ff9cff79a7 */ /* 0x0005e2000810002e */
[----:B------:R-:W-:-:S06]  /*22b0*/  UISETP.GE.AND UP0, UPT, UR6, 0x1, UPT ;  /* 0x000000010600788c */ /* 0x000fcc000bf06270 */
[----:B------:R-:W-:-:S13]  /*22c0*/  PLOP3.LUT P1, PT, PT, PT, UP0, 0x80, 0x0 ;  /* 0x000000000000781c */ /* 0x000fda0003f2f008 */
[----:B--2---:R-:W-:Y:S05]  /*22d0*/  @!P1 BRA `(.L_x_28) ;  /* 0x0000000000309947 */ /* 0x004fea0003800000 */
[----:B------:R-:W-:Y:S05]  /*22e0*/  @!P0 BRA `(.L_x_29) ;  /* 0x0000000000048947 */ /* 0x000fea0003800000 */
[----:B------:R-:W-:Y:S01]  /*22f0*/  BPT.TRAP 0x1 ;  /* 0x000000040000795c */ /* 0x000fe20000300000 */
.L_x_29:
[----:B------:R-:W-:Y:S02]  /*2300*/  UIADD3 UR4, UR47, UR44, URZ ;  /* 0x0000002c2f047290 */ /* 0x000fe4000fffe03f */
[----:B------:R-:W-:Y:S02]  /*2310*/  UISETP.GT.U32.AND UP0, UPT, UR42, 0x1, UPT ;  /* 0x000000012a00788c */ /* 0x000fe4000bf04070 */
[----:B------:R-:W-:-:S04]  /*2320*/  USHF.L.U32 UR4, UR4, 0x3, URZ ;  /* 0x0000000304047899 */ /* 0x000fc8000800063f */
[----:B------:R-:W-:Y:S01]  /*2330*/  ULOP3.LUT UR4, UR4, 0x8, URZ, 0xc0, !UPT ;  /* 0x0000000804047892 */ /* 0x000fe2000f8ec03f */
[----:B------:R-:W-:-:S03]  /*2340*/  PLOP3.LUT P0, PT, PT, PT, UP0, 0x80, 0x0 ;  /* 0x000000000000781c */ /* 0x000fc60003f0f008 */
[----:B------:R-:W-:-:S04]  /*2350*/  UIADD3 UR4, UR43, 0x10, UR4 ;  /* 0x000000102b047890 */ /* 0x000fc8000fffe004 */
[----:B------:R-:W-:-:S09]  /*2360*/  UPRMT UR4, URZ, 0x654, UR4 ;  /* 0x000006543f047896 */ /* 0x000fd20008000004 */
[----:B------:R-:W-:Y:S01]  /*2370*/  SYNCS.ARRIVE.TRANS64.RED.A1T0 RZ, [UR4], RZ ;  /* 0x000000ffffff79a7 */ /* 0x000fe20008100404 */
[----:B------:R-:W-:Y:S05]  /*2380*/  @P0 BRA `(.L_x_28) ;  /* 0x0000000000040947 */ /* 0x000fea0003800000 */
[----:B------:R-:W-:Y:S01]  /*2390*/  BPT.TRAP 0x1 ;  /* 0x000000040000795c */ /* 0x000fe20000300000 */
.L_x_28:
[----:B01----:R-:W-:Y:S01]  /*23a0*/  SHF.L.U32 R0, R166, 0x1f, RZ ;  /* 0x0000001fa6007819 */ /* 0x003fe200000006ff */
[----:B------:R-:W-:Y:S01]  /*23b0*/  ULEA UR7, UR37, UR44, 0x1 ;  /* 0x0000002c25077291 */ /* 0x000fe2000f8e083f */
[----:B------:R-:W0:Y:S01]  /*23c0*/  LDC R7, c[0x0][0x288] ;  /* 0x0000a200ff077b82 */ /* 0x000e220000000800 */
[----:B------:R-:W-:Y:S01]  /*23d0*/  UIADD3 UR4, UR6, 0xfe, URZ ;  /* 0x000000fe06047890 */ /* 0x000fe2000fffe03f */
[----:B------:R-:W-:Y:S01]  /*23e0*/  IMAD.SHL.U32 R12, R154, 0x2, RZ ;  /* 0x000000029a0c7824 */ /* 0x000fe200078e00ff */
[----:B------:R-:W-:Y:S02]  /*23f0*/  USHF.R.U32.HI UR5, URZ, 0x1, UR7 ;  /* 0x000000013f057899 */ /* 0x000fe40008011607 */
[----:B------:R-:W-:Y:S02]  /*2400*/  UISETP.GT.U32.AND UP0, UPT, UR7, 0x1, UPT ;  /* 0x000000010700788c */ /* 0x000fe4000bf04070 */
[----:B------:R-:W-:Y:S01]  /*2410*/  ULOP3.LUT UR5, UR5, 0x1, URZ, 0xc0, !UPT ;  /* 0x0000000105057892 */ /* 0x000fe2000f8ec03f */
[----:B------:R-:W1:Y:S01]  /*2420*/  SYNCS.PHASECHK.TRANS64.TRYWAIT P0, [R155+UR45+0x10], R0 ;  /* 0x000010009b0075a7 */ /* 0x000e62000800016d */
[----:B------:R-:W-:Y:S01]  /*2430*/  UISETP.LT.U32.AND UP0, UPT, UR4, 0xff, UP0 ;  /* 0x000000ff0400788c */ /* 0x000fe20008701070 */
[----:B------:R-:W-:Y:S01]  /*2440*/  SHF.R.S32.HI R13, RZ, 0x1f, R12 ;  /* 0x0000001fff0d7819 */ /* 0x000fe2000001140c */
[----:B------:R-:W-:-:S02]  /*2450*/  UISETP.NE.U32.AND UP1, UPT, UR5, 0x1, UPT ;  /* 0x000000010500788c */ /* 0x000fc4000bf25070 */
[----:B------:R-:W-:Y:S02]  /*2460*/  USEL UR5, URZ, 0x1, !UP0 ;  /* 0x000000013f057887 */ /* 0x000fe4000c000000 */
[----:B------:R-:W-:-:S04]  /*2470*/  UISETP.GT.U32.AND UP1, UPT, UR4, 0xfe, !UP1 ;  /* 0x000000fe0400788c */ /* 0x000fc8000cf24070 */
[----:B------:R-:W-:-:S04]  /*2480*/  USEL UR4, URZ, 0x1, !UP1 ;  /* 0x000000013f047887 */ /* 0x000fc8000c800000 */
[----:B------:R-:W-:Y:S01]  /*2490*/  ULOP3.LUT UR48, UR4, UR48, UR5, 0x96, !UPT ;  /* 0x0000003004307292 */ /* 0x000fe2000f8e9605 */
[----:B01----:R-:W-:Y:S11]  /*24a0*/  @!P0 BRA `(.L_x_30) ;  /* 0x00000094003c8947 */ /* 0x003ff60003800000 */
.L_x_310:
[----:B------:R-:W-:Y:S01]  /*24b0*/  IMAD.SHL.U32 R6, R18, 0x40, RZ ;  /* 0x0000004012067824 */ /* 0x000fe200078e00ff */
[----:B------:R-:W-:Y:S01]  /*24c0*/  ULDC UR6, c[0x0][0x284] ;  /* 0x0000a10000067ab9 */ /* 0x000fe20000000800 */
[----:B------:R-:W-:Y:S01]  /*24d0*/  IMAD.SHL.U32 R14, R2, 0x100, RZ ;  /* 0x00000100020e7824 */ /* 0x000fe200078e00ff */
[----:B------:R-:W-:Y:S01]  /*24e0*/  SHF.R.S32.HI R163, RZ, 0x1f, R19 ;  /* 0x0000001fffa37819 */ /* 0x000fe20000011413 */
[----:B------:R-:W-:Y:S01]  /*24f0*/  ULDC.64 UR4, c[0x0][0x5d0] ;  /* 0x0001740000047ab9 */ /* 0x000fe20000000a00 */
[----:B------:R-:W-:Y:S01]  /*2500*/  ISETP.GE.AND P0, PT, R6, UR6, PT ;  /* 0x0000000606007c0c */ /* 0x000fe2000bf06270 */
[----:B------:R-:W-:Y:S01]  /*2510*/  IMAD.WIDE.U32 R2, R19, UR4, R12 ;  /* 0x0000000413027c25 */ /* 0x000fe2000f8e000c */
[----:B------:R-:W-:Y:S01]  /*2520*/  SHF.R.S32.HI R15, RZ, 0x1f, R14 ;  /* 0x0000001fff0f7819 */ /* 0x000fe2000001140e */
[----:B------:R-:W-:Y:S01]  /*2530*/  ULOP3.LUT UR44, UR44, 0x1, URZ, 0xc0, !UPT ;  /* 0x000000012c2c7892 */ /* 0x000fe2000f8ec03f */
[C---:B------:R-:W-:Y:S01]  /*2540*/  ISETP.GE.OR P0, PT, R14.reuse, R7, P0 ;  /* 0x000000070e00720c */ /* 0x040fe20000706670 */
[----:B0-----:R-:W-:Y:S01]  /*2550*/  IMAD R0, R163, UR4, RZ ;  /* 0x00000004a3007c24 */ /* 0x001fe2000f8e02ff */
[----:B------:R-:W-:-:S03]  /*2560*/  IADD3 R4, P1, R14, R2, RZ ;  /* 0x000000020e047210 */ /* 0x000fc60007f3e0ff */
[----:B------:R-:W-:-:S05]  /*2570*/  IMAD R5, R19, UR5, R0 ;  /* 0x0000000513057c24 */ /* 0x000fca000f8e0200 */
[----:B------:R-:W-:-:S03]  /*2580*/  IADD3.X R5, R15, R3, R5, P1, !PT ;  /* 0x000000030f057210 */ /* 0x000fc60000ffe405 */
[----:B------:R-:W-:Y:S05]  /*2590*/  @P0 BRA `(.L_x_31) ;  /* 0x0000007c00100947 */ /* 0x000fea0003800000 */
[----:B------:R-:W0:Y:S01]  /*25a0*/  LDC.64 R10, c[0x0][0x5c8] ;  /* 0x00017200ff0a7b82 */ /* 0x000e220000000a00 */
[----:B-----5:R-:W-:Y:S01]  /*25b0*/  FSETP.NEU.AND P0, PT, R22, RZ, PT ;  /* 0x000000ff1600720b */ /* 0x020fe20003f0d000 */
[----:B------:R-:W-:Y:S01]  /*25c0*/  IMAD R3, R154, -0x2, R7 ;  /* 0xfffffffe9a037824 */ /* 0x000fe200078e0207 */
[----:B------:R-:W-:Y:S01]  /*25d0*/  BSSY B0, `(.L_x_31) ;  /* 0x00007c0000007945 */ /* 0x000fe20003800000 */
[----:B------:R-:W-:-:S04]  /*25e0*/  IMAD.WIDE R160, R18, 0x40, R152 ;  /* 0x0000004012a07825 */ /* 0x000fc800078e0298 */
[----:B------:R-:W-:Y:S02]  /*25f0*/  IMAD.IADD R0, R3, 0x1, -R14 ;  /* 0x0000000103007824 */ /* 0x000fe400078e0a0e */
[----:B------:R-:W-:-:S03]  /*2600*/  IMAD.IADD R2, R159, 0x1, -R6 ;  /* 0x000000019f027824 */ /* 0x000fc600078e0a06 */
[----:B------:R-:W-:-:S04]  /*2610*/  ISETP.GT.AND P2, PT, R0, RZ, PT ;  /* 0x000000ff0000720c */ /* 0x000fc80003f44270 */
[----:B------:R-:W-:Y:S01]  /*2620*/  ISETP.GT.AND P1, PT, R2, RZ, P2 ;  /* 0x000000ff0200720c */ /* 0x000fe20001724270 */
[-C--:B0-----:R-:W-:Y:S02]  /*2630*/  IMAD R3, R161, R10.reuse, RZ ;  /* 0x0000000aa1037224 */ /* 0x081fe400078e02ff */
[----:B------:R-:W-:-:S04]  /*2640*/  IMAD.WIDE.U32 R168, R160, R10, R4 ;  /* 0x0000000aa0a87225 */ /* 0x000fc800078e0004 */
[----:B------:R-:W-:-:S04]  /*2650*/  IMAD R3, R160, R11, R3 ;  /* 0x0000000ba0037224 */ /* 0x000fc800078e0203 */
[----:B------:R-:W-:Y:S01]  /*2660*/  IMAD.IADD R173, R169, 0x1, R3 ;  /* 0x00000001a9ad7824 */ /* 0x000fe200078e0203 */
[----:B------:R-:W-:Y:S06]  /*2670*/  @!P0 BRA `(.L_x_32) ;  /* 0x00000054009c8947 */ /* 0x000fec0003800000 */
[----:B------:R-:W0:Y:S01]  /*2680*/  LDC.64 R20, c[0x0][0x5b8] ;  /* 0x00016e00ff147b82 */ /* 0x000e220000000a00 */
[----:B------:R-:W-:-:S07]  /*2690*/  ULDC.64 UR4, c[0x0][0x5c0] ;  /* 0x0001700000047ab9 */ /* 0x000fce0000000a00 */
[----:B------:R-:W1:Y:S08]  /*26a0*/  LDC.64 R170, c[0x0][0x5b0] ;  /* 0x00016c00ffaa7b82 */ /* 0x000e700000000a00 */
[----:B------:R-:W2:Y:S01]  /*26b0*/  LDC.64 R8, c[0x0][0x5a8] ;  /* 0x00016a00ff087b82 */ /* 0x000ea20000000a00 */
[-C--:B0-----:R-:W-:Y:S02]  /*26c0*/  IMAD R6, R163, R20.reuse, RZ ;  /* 0x00000014a3067224 */ /* 0x081fe400078e02ff */
[----:B------:R-:W-:-:S04]  /*26d0*/  IMAD.WIDE.U32 R4, R19, R20, R12 ;  /* 0x0000001413047225 */ /* 0x000fc800078e000c */
[----:B------:R-:W-:Y:S01]  /*26e0*/  IMAD R167, R19, R21, R6 ;  /* 0x0000001513a77224 */ /* 0x000fe200078e0206 */
[----:B------:R-:W-:Y:S01]  /*26f0*/  IADD3 R162, P0, R14, R4, RZ ;  /* 0x000000040ea27210 */ /* 0x000fe20007f1e0ff */
[----:B-1----:R-:W-:-:S03]  /*2700*/  IMAD R3, R161, R170, RZ ;  /* 0x000000aaa1037224 */ /* 0x002fc600078e02ff */
[----:B------:R-:W-:Y:S01]  /*2710*/  IADD3.X R163, R15, R5, R167, P0, !PT ;  /* 0x000000050fa37210 */ /* 0x000fe200007fe4a7 */
[C---:B------:R-:W-:Y:S02]  /*2720*/  IMAD R169, R160.reuse, R171, R3 ;  /* 0x000000aba0a97224 */ /* 0x040fe400078e0203 */
[----:B------:R-:W-:-:S04]  /*2730*/  IMAD.WIDE.U32 R4, R160, R170, R162 ;  /* 0x000000aaa0047225 */ /* 0x000fc800078e00a2 */
[----:B------:R-:W-:Y:S01]  /*2740*/  IMAD.IADD R3, R5, 0x1, R169 ;  /* 0x0000000105037824 */ /* 0x000fe200078e02a9 */
[----:B--2---:R-:W-:-:S04]  /*2750*/  LEA R6, P0, R4, R8, 0x1 ;  /* 0x0000000804067211 */ /* 0x004fc800078008ff */
[----:B------:R-:W-:-:S05]  /*2760*/  LEA.HI.X R7, R4, R9, R3, 0x1, P0 ;  /* 0x0000000904077211 */ /* 0x000fca00000f0c03 */
[----:B------:R0:W2:Y:S01]  /*2770*/  @P1 LDG.E.LTC128B.U16 R3, desc[UR50][R6.64] ;  /* 0x0000003206031981 */ /* 0x0000a2000c1e1520 */
[----:B------:R-:W-:Y:S01]  /*2780*/  IMAD.WIDE.U32 R4, R160, R170, R14 ;  /* 0x000000aaa0047225 */ /* 0x000fe200078e000e */
[----:B------:R-:W-:Y:S02]  /*2790*/  BSSY B1, `(.L_x_33) ;  /* 0x0000014000017945 */ /* 0x000fe40003800000 */
[----:B------:R-:W-:-:S04]  /*27a0*/  IADD3 R164, P0, R12, R4, RZ ;  /* 0x000000040ca47210 */ /* 0x000fc80007f1e0ff */
[----:B------:R-:W-:Y:S02]  /*27b0*/  IADD3.X R165, R13, R169, R5, P0, !PT ;  /* 0x000000a90da57210 */ /* 0x000fe400007fe405 */
[----:B------:R-:W-:Y:S01]  /*27c0*/  LEA R4, P0, R168, UR4, 0x1 ;  /* 0x00000004a8047c11 */ /* 0x000fe2000f8008ff */
[----:B------:R-:W-:-:S03]  /*27d0*/  IMAD.WIDE.U32 R164, R19, R20, R164 ;  /* 0x0000001413a47225 */ /* 0x000fc600078e00a4 */
[----:B------:R-:W-:Y:S02]  /*27e0*/  LEA.HI.X R5, R168, UR5, R173, 0x1, P0 ;  /* 0x00000005a8057c11 */ /* 0x000fe400080f0cad */
[----:B------:R-:W-:Y:S01]  /*27f0*/  ISETP.GT.AND P0, PT, R0, 0x1, PT ;  /* 0x000000010000780c */ /* 0x000fe20003f04270 */
[----:B0-----:R-:W-:Y:S01]  /*2800*/  IMAD.IADD R7, R167, 0x1, R165 ;  /* 0x00000001a7077824 */ /* 0x001fe200078e02a5 */
[----:B------:R-:W-:Y:S02]  /*2810*/  LEA R6, P4, R164, R8, 0x1 ;  /* 0x00000008a4067211 */ /* 0x000fe400078808ff */
[----:B------:R-:W-:Y:S02]  /*2820*/  ISETP.GT.AND P3, PT, R2, RZ, P0 ;  /* 0x000000ff0200720c */ /* 0x000fe40000764270 */
[----:B------:R-:W-:Y:S01]  /*2830*/  LEA.HI.X R7, R164, R9, R7, 0x1, P4 ;  /* 0x00000009a4077211 */ /* 0x000fe200020f0c07 */
[C---:B------:R-:W-:Y:S01]  /*2840*/  IMAD.SHL.U32 R164, R170.reuse, 0x8, RZ ;  /* 0x00000008aaa47824 */ /* 0x040fe200078e00ff */
[----:B------:R-:W-:Y:S01]  /*2850*/  SHF.L.U64.HI R165, R170, 0x3, R171 ;  /* 0x00000003aaa57819 */ /* 0x000fe200000102ab */
[----:B--2---:R-:W-:-:S05]  /*2860*/  HADD2.F32 R21, -RZ, R3.H0_H0 ;  /* 0x20000003ff157230 */ /* 0x004fca0000004100 */
[----:B------:R-:W-:-:S04]  /*2870*/  FMUL R21, R21, R22 ;  /* 0x0000001615157220 */ /* 0x000fc80000400000 */
[----:B------:R-:W-:-:S05]  /*2880*/  FFMA R21, R24, R23, R21 ;  /* 0x0000001718157223 */ /* 0x000fca0000000015 */
[----:B------:R-:W-:-:S05]  /*2890*/  F2FP.F16.F32.PACK_AB R21, RZ, R21 ;  /* 0x00000015ff15723e */ /* 0x000fca00000000ff */
[----:B------:R0:W-:Y:S01]  /*28a0*/  @P1 STG.E.U16 desc[UR50][R4.64], R21 ;  /* 0x0000001504001986 */ /* 0x0001e2000c101532 */
[----:B------:R-:W-:Y:S05]  /*28b0*/  @!P3 BRA `(.L_x_34) ;  /* 0x000000000004b947 */ /* 0x000fea0003800000 */
[----:B------:R1:W5:Y:S02]  /*28c0*/  LDG.E.LTC128B.U16 R3, desc[UR50][R6.64+0x2] ;  /* 0x0000023206037981 */ /* 0x000364000c1e1520 */
.L_x_34:
[----:B------:R-:W-:Y:S05]  /*28d0*/  BSYNC B1 ;  /* 0x0000000000017941 */ /* 0x000fea0003800000 */
.L_x_33:
[----:B0----5:R-:W-:Y:S01]  /*28e0*/  HADD2.F32 R21, -RZ, R3.H0_H0 ;  /* 0x20000003ff157230 */ /* 0x021fe20000004100 */
[----:B------:R-:W-:Y:S01]  /*28f0*/  ISETP.GT.AND P2, PT, R2, 0x8, P2 ;  /* 0x000000080200780c */ /* 0x000fe20001744270 */
[----:B------:R-:W-:-:S04]  /*2900*/  IMAD.WIDE.U32 R164, R160, R170, R164 ;  /* 0x000000aaa0a47225 */ /* 0x000fc800078e00a4 */
[----:B------:R-:W-:Y:S01]  /*2910*/  FMUL R18, R21, R22 ;  /* 0x0000001615127220 */ /* 0x000fe20000400000 */
[----:B------:R-:W-:Y:S01]  /*2920*/  IMAD.IADD R169, R169, 0x1, R165 ;  /* 0x00000001a9a97824 */ /* 0x000fe200078e02a5 */
[----:B------:R-:W-:Y:S02]  /*2930*/  IADD3 R21, P1, R162, R164, RZ ;  /* 0x000000a4a2157210 */ /* 0x000fe40007f3e0ff */
[----:B------:R-:W-:-:S03]  /*2940*/  FFMA R18, R25, R23, R18 ;  /* 0x0000001719127223 */ /* 0x000fc60000000012 */
[----:B------:R-:W-:Y:S01]  /*2950*/  IMAD.X R162, R169, 0x1, R163, P1 ;  /* 0x00000001a9a27824 */ /* 0x000fe200008e06a3 */
[C---:B------:R-:W-:Y:S02]  /*2960*/  LEA R24, P1, R21.reuse, R8, 0x1 ;  /* 0x0000000815187211 */ /* 0x040fe400078208ff */
[----:B------:R-:W-:Y:S02]  /*2970*/  F2FP.F16.F32.PACK_AB R18, RZ, R18 ;  /* 0x00000012ff12723e */ /* 0x000fe400000000ff */
[----:B------:R-:W-:Y:S02]  /*2980*/  LEA.HI.X R25, R21, R9, R162, 0x1, P1 ;  /* 0x0000000915197211 */ /* 0x000fe400008f0ca2 */
[----:B------:R-:W-:Y:S02]  /*2990*/  PRMT R21, R18, 0x7610, R21 ;  /* 0x0000761012157816 */ /* 0x000fe40000000015 */
[----:B------:R-:W-:-:S03]  /*29a0*/  PRMT R18, R3, 0x7610, R18 ;  /* 0x0000761003127816 */ /* 0x000fc60000000012 */
[----:B------:R0:W-:Y:S04]  /*29b0*/  @P3 STG.E.U16 desc[UR50][R4.64+0x2], R21 ;  /* 0x0000021504003986 */ /* 0x0001e8000c101532 */
[----:B------:R-:W2:Y:S01]  /*29c0*/  @P2 LDG.E.LTC128B.U16 R18, desc[UR50][R24.64] ;  /* 0x0000003218122981 */ /* 0x000ea2000c1e1520 */
[----:B------:R-:W-:Y:S01]  /*29d0*/  IADD3 R12, P1, P3, R12, R164, R14 ;  /* 0x000000a40c0c7210 */ /* 0x000fe20007b3e00e */
[----:B------:R-:W-:Y:S01]  /*29e0*/  BSSY B1, `(.L_x_35) ;  /* 0x0000011000017945 */ /* 0x000fe20003800000 */
[C---:B------:R-:W-:Y:S02]  /*29f0*/  SHF.L.U64.HI R11, R10.reuse, 0x4, R11 ;  /* 0x000000040a0b7819 */ /* 0x040fe4000001020b */
[----:B------:R-:W-:Y:S02]  /*2a00*/  IADD3.X R13, R13, R169, R15, P1, P3 ;  /* 0x000000a90d0d7210 */ /* 0x000fe40000fe640f */
[----:B------:R-:W-:-:S02]  /*2a10*/  LEA R10, P1, R10, R4, 0x4 ;  /* 0x000000040a0a7211 */ /* 0x000fc400078220ff */
[----:B------:R-:W-:Y:S01]  /*2a20*/  ISETP.GT.AND P0, PT, R2, 0x8, P0 ;  /* 0x000000080200780c */ /* 0x000fe20000704270 */
[----:B0-----:R-:W-:-:S04]  /*2a30*/  IMAD.WIDE.U32 R20, R19, R20, R12 ;  /* 0x0000001413147225 */ /* 0x001fc800078e000c */
[----:B------:R-:W-:Y:S01]  /*2a40*/  IMAD.X R11, R11, 0x1, R5, P1 ;  /* 0x000000010b0b7824 */ /* 0x000fe200008e0605 */
[----:B------:R-:W-:Y:S01]  /*2a50*/  LEA R8, P3, R20, R8, 0x1 ;  /* 0x0000000814087211 */ /* 0x000fe200078608ff */
[----:B------:R-:W-:-:S05]  /*2a60*/  IMAD.IADD R12, R167, 0x1, R21 ;  /* 0x00000001a70c7824 */ /* 0x000fca00078e0215 */
[----:B------:R-:W-:Y:S01]  /*2a70*/  LEA.HI.X R9, R20, R9, R12, 0x1, P3 ;  /* 0x0000000914097211 */ /* 0x000fe200018f0c0c */
[----:B--2---:R-:W-:-:S05]  /*2a80*/  HADD2.F32 R3, -RZ, R18.H0_H0 ;  /* 0x20000012ff037230 */ /* 0x004fca0000004100 */
[----:B------:R-:W-:-:S04]  /*2a90*/  FMUL R3, R3, R22 ;  /* 0x0000001603037220 */ /* 0x000fc80000400000 */
[----:B------:R-:W-:-:S05]  /*2aa0*/  FFMA R3, R26, R23, R3 ;  /* 0x000000171a037223 */ /* 0x000fca0000000003 */
[----:B------:R-:W-:-:S05]  /*2ab0*/  F2FP.F16.F32.PACK_AB R3, RZ, R3 ;  /* 0x00000003ff03723e */ /* 0x000fca00000000ff */
[----:B------:R0:W-:Y:S01]  /*2ac0*/  @P2 STG.E.U16 desc[UR50][R10.64], R3 ;  /* 0x000000030a002986 */ /* 0x0001e2000c101532 */
[----:B------:R-:W-:Y:S05]  /*2ad0*/  @!P0 BRA `(.L_x_36) ;  /* 0x0000000000048947 */ /* 0x000fea0003800000 */
[----:B------:R2:W5:Y:S02]  /*2ae0*/  LDG.E.LTC128B.U16 R18, desc[UR50][R8.64+0x2] ;  /* 0x0000023208127981 */ /* 0x000564000c1e1520 */
.L_x_36:
[----:B------:R-:W-:Y:S05]  /*2af0*/  BSYNC B1 ;  /* 0x0000000000017941 */ /* 0x000fea0003800000 */
.L_x_35:
[----:B0----5:R-:W-:Y:S01]  /*2b00*/  HADD2.F32 R3, -RZ, R18.H0_H0 ;  /* 0x20000012ff037230 */ /* 0x021fe20000004100 */
[----:B------:R-:W-:Y:S01]  /*2b10*/  ISETP.GT.AND P1, PT, R0, 0x8, PT ;  /* 0x000000080000780c */ /* 0x000fe20003f24270 */
[----:B------:R-:W-:Y:S03]  /*2b20*/  BSSY B1, `(.L_x_37) ;  /* 0x0000008000017945 */ /* 0x000fe60003800000 */
[----:B------:R-:W-:Y:S01]  /*2b30*/  FMUL R12, R3, R22 ;  /* 0x00000016030c7220 */ /* 0x000fe20000400000 */
[----:B------:R-:W-:-:S03]  /*2b40*/  ISETP.GT.AND P2, PT, R2, RZ, P1 ;  /* 0x000000ff0200720c */ /* 0x000fc60000f44270 */
[----:B------:R-:W-:-:S05]  /*2b50*/  FFMA R12, R27, R23, R12 ;  /* 0x000000171b0c7223 */ /* 0x000fca000000000c */
[----:B------:R-:W-:-:S05]  /*2b60*/  F2FP.F16.F32.PACK_AB R12, RZ, R12 ;  /* 0x0000000cff0c723e */ /* 0x000fca00000000ff */
[----:B------:R0:W-:Y:S01]  /*2b70*/  @P0 STG.E.U16 desc[UR50][R10.64+0x2], R12 ;  /* 0x0000020c0a000986 */ /* 0x0001e2000c101532 */
[----:B------:R-:W-:Y:S05]  /*2b80*/  @!P2 BRA `(.L_x_38) ;  /* 0x000000000004a947 */ /* 0x000fea0003800000 */
[----:B------:R3:W5:Y:S02]  /*2b90*/  LDG.E.LTC128B.U16 R18, desc[UR50][R6.64+0x10] ;  /* 0x0000103206127981 */ /* 0x000764000c1e1520 */
.L_x_38:
[----:B------:R-:W-:Y:S05]  /*2ba0*/  BSYNC B1 ;  /* 0x0000000000017941 */ /* 0x000fea0003800000 */
.L_x_37:
[----:B-----5:R-:W-:Y:S01]  /*2bb0*/  HADD2.F32 R3, -RZ, R18.H0_H0 ;  /* 0x20000012ff037230 */ /* 0x020fe20000004100 */
        /* <DEDUP_REMOVED lines=9> */
.L_x_40:
[----:B------:R-:W-:Y:S05]  /*2c50*/  BSYNC B1 ;  /* 0x0000000000017941 */ /* 0x000fea0003800000 */
.L_x_39:
[----:B----45:R-:W-:Y:S01]  /*2c60*/  HADD2.F32 R3, -RZ, R18.H0_H0 ;  /* 0x20000012ff037230 */ /* 0x030fe20000004100 */
[----:B------:R-:W-:Y:S01]  /*2c70*/  ISETP.GT.AND P1, PT, R2, 0x8, P1 ;  /* 0x000000080200780c */ /* 0x000fe20000f24270 */
[----:B------:R-:W-:Y:S03]  /*2c80*/  BSSY B1, `(.L_x_41) ;  /* 0x0000007000017945 */ /* 0x000fe60003800000 */
[----:B0-----:R-:W-:-:S04]  /*2c90*/  FMUL R12, R3, R22 ;  /* 0x00000016030c7220 */ /* 0x001fc80000400000 */
[----:B------:R-:W-:-:S05]  /*2ca0*/  FFMA R12, R29, R23, R12 ;  /* 0x000000171d0c7223 */ /* 0x000fca000000000c */
[----:B------:R-:W-:-:S05]  /*2cb0*/  F2FP.F16.F32.PACK_AB R12, RZ, R12 ;  /* 0x0000000cff0c723e */ /* 0x000fca00000000ff */
[----:B------:R0:W-:Y:S01]  /*2cc0*/  @P3 STG.E.U16 desc[UR50][R4.64+0x12], R12 ;  /* 0x0000120c04003986 */ /* 0x0001e2000c101532 */
[----:B------:R-:W-:Y:S05]  /*2cd0*/  @!P1 BRA `(.L_x_42) ;  /* 0x0000000000049947 */ /* 0x000fea0003800000 */
[----:B------:R4:W5:Y:S02]  /*2ce0*/  LDG.E.LTC128B.U16 R18, desc[UR50][R8.64+0x10] ;  /* 0x0000103208127981 */ /* 0x000964000c1e1520 */
.L_x_42:
[----:B------:R-:W-:Y:S05]  /*2cf0*/  BSYNC B1 ;  /* 0x0000000000017941 */ /* 0x000fea0003800000 */
.L_x_41:
[----:B-----5:R-:W-:Y:S01]  /*2d00*/  HADD2.F32 R3, -RZ, R18.H0_H0 ;  /* 0x20000012ff037230 */ /* 0x020fe20000004100 */
[----:B------:R-:W-:Y:S01]  /*2d10*/  ISETP.GT.AND P0, PT, R2, 0x8, P0 ;  /* 0x000000080200780c */ /* 0x000fe20000704270 */
[----:B------:R-:W-:Y:S03]  /*2d20*/  BSSY B1, `(.L_x_43) ;  /* 0x0000007000017945 */ /* 0x000fe60003800000 */
[----:B------:R-:W-:-:S04]  /*2d30*/  FMUL R3, R3, R22 ;  /* 0x0000001603037220 */ /* 0x000fc80000400000 */
[----:B------:R-:W-:-:S05]  /*2d40*/  FFMA R3, R30, R23, R3 ;  /* 0x000000171e037223 */ /* 0x000fca0000000003 */
[----:B------:R-:W-:-:S05]  /*2d50*/  F2FP.F16.F32.PACK_AB R3, RZ, R3 ;  /* 0x00000003ff03723e */ /* 0x000fca00000000ff */
[----:B------:R0:W-:Y:S01]  /*2d60*/  @P1 STG.E.U16 desc[UR50][R10.64+0x10], R3 ;  /* 0x000010030a001986 */ /* 0x0001e2000c101532 */
[----:B------:R-:W-:Y:S05]  /*2d70*/  @!P0 BRA `(.L_x_44) ;  /* 0x0000000000048947 */ /* 0x000fea0003800000 */
[----:B------:R0:W5:Y:S02]  /*2d80*/  LDG.E.LTC128B.U16 R18, desc[UR50][R8.64+0x12] ;  /* 0x0000123208127981 */ /* 0x000164000c1e1520 */
.L_x_44:
[----:B------:R-:W-:Y:S05]  /*2d90*/  BSYNC B1 ;  /* 0x0000000000017941 */ /* 0x000fea0003800000 */
.L_x_43:
        /* <DEDUP_REMOVED lines=10> */
.L_x_46:
[----:B------:R-:W-:Y:S05]  /*2e40*/  BSYNC B1 ;  /* 0x0000000000017941 */ /* 0x000fea0003800000 */
.L_x_45:
        /* <DEDUP_REMOVED lines=10> */
.L_x_48:
[----:B------:R-:W-:Y:S05]  /*2ef0*/  BSYNC B1 ;  /* 0x0000000000017941 */ /* 0x000fea0003800000 */
.L_x_47:
[----:B0----5:R-:W-:Y:S01]  /*2f00*/  HADD2.F32 R3, -RZ, R18.H0_H0 ;  /* 0x20000012ff037230 */ /* 0x021fe20000004100 */
        /* <DEDUP_REMOVED lines=8> */
.L_x_50:
[----:B------:R-:W-:Y:S05]  /*2f90*/  BSYNC B1 ;  /* 0x0000000000017941 */ /* 0x000fea0003800000 */
.L_x_49:
        /* <DEDUP_REMOVED lines=9> */
.L_x_52:
[----:B------:R-:W-:Y:S05]  /*3030*/  BSYNC B1 ;  /* 0x0000000000017941 */ /* 0x000fea0003800000 */
.L_x_51:
        /* <DEDUP_REMOVED lines=10> */
.L_x_54:
[----:B------:R-:W-:Y:S05]  /*30e0*/  BSYNC B1 ;  /* 0x0000000000017941 */ /* 0x000fea0003800000 */
.L_x_53:
        /* <DEDUP_REMOVED lines=10> */
.L_x_56:
[----:B------:R-:W-:Y:S05]  /*3190*/  BSYNC B1 ;  /* 0x0000000000017941 */ /* 0x000fea0003800000 */
.L_x_55:
        /* <DEDUP_REMOVED lines=9> */
.L_x_58:
[----:B------:R-:W-:Y:S05]  /*3230*/  BSYNC B1 ;  /* 0x0000000000017941 */ /* 0x000fea0003800000 */
.L_x_57:
        /* <DEDUP_REMOVED lines=9> */
.L_x_60:
[----:B------:R-:W-:Y:S05]  /*32d0*/  BSYNC B1 ;  /* 0x0000000000017941 */ /* 0x000fea0003800000 */
.L_x_59:
        /* <DEDUP_REMOVED lines=10> */
.L_x_62:
[----:B------:R-:W-:Y:S05]  /*3380*/  BSYNC B1 ;  /* 0x0000000000017941 */ /* 0x000fea0003800000 */
.L_x_61:
        /* <DEDUP_REMOVED lines=10> */
.L_x_64:
[----:B------:R-:W-:Y:S05]  /*3430*/  BSYNC B1 ;  /* 0x0000000000017941 */ /* 0x000fea0003800000 */
.L_x_63:
        /* <DEDUP_REMOVED lines=9> */
.L_x_66:
[----:B------:R-:W-:Y:S05]  /*34d0*/  BSYNC B1 ;  /* 0x0000000000017941 */ /* 0x000fea0003800000 */
.L_x_65:
        /* <DEDUP_REMOVED lines=9> */
.L_x_68:
[----:B------:R-:W-:Y:S05]  /*3570*/  BSYNC B1 ;  /* 0x0000000000017941 */ /* 0x000fea0003800000 */
.L_x_67:
        /* <DEDUP_REMOVED lines=10> */
.L_x_70:
[----:B------:R-:W-:Y:S05]  /*3620*/  BSYNC B1 ;  /* 0x0000000000017941 */ /* 0x000fea0003800000 */
.L_x_69:
        /* <DEDUP_REMOVED lines=10> */
.L_x_72:
[----:B------:R-:W-:Y:S05]  /*36d0*/  BSYNC B1 ;  /* 0x0000000000017941 */ /* 0x000fea0003800000 */
.L_x_71:
        /* <DEDUP_REMOVED lines=9> */
.L_x_74:
[----:B------:R-:W-:Y:S05]  /*3770*/  BSYNC B1 ;  /* 0x0000000000017941 */ /* 0x000fea0003800000 */
.L_x_73:
        /* <DEDUP_REMOVED lines=9> */
.L_x_76:
[----:B------:R-:W-:Y:S05]  /*3810*/  BSYNC B1 ;  /* 0x0000000000017941 */ /* 0x000fea0003800000 */
.L_x_75:
        /* <DEDUP_REMOVED lines=10> */
.L_x_78:
[----:B------:R-:W-:Y:S05]  /*38c0*/  BSYNC B1 ;  /* 0x0000000000017941 */ /* 0x000fea0003800000 */
.L_x_77:
        /* <DEDUP_REMOVED lines=10> */
.L_x_80:
[----:B------:R-:W-:Y:S05]  /*3970*/  BSYNC B1 ;  /* 0x0000000000017941 */ /* 0x000fea0003800000 */
.L_x_79:
        /* <DEDUP_REMOVED lines=9> */
.L_x_82:
[----:B------:R-:W-:Y:S05]  /*3a10*/  BSYNC B1 ;  /* 0x0000000000017941 */ /* 0x000fea0003800000 */
.L_x_81:
        /* <DEDUP_REMOVED lines=9> */
.L_x_84:
[----:B------:R-:W-:Y:S05]  /*3ab0*/  BSYNC B1 ;  /* 0x0000000000017941 */ /* 0x000fea0003800000 */
.L_x_83:
        /* <DEDUP_REMOVED lines=10> */
.L_x_86:
[----:B------:R-:W-:Y:S05]  /*3b60*/  BSYNC B1 ;  /* 0x0000000000017941 */ /* 0x000fea0003800000 */
.L_x_85:
        /* <DEDUP_REMOVED lines=10> */
.L_x_88:
[----:B------:R-:W-:Y:S05]  /*3c10*/  BSYNC B1 ;  /* 0x0000000000017941 */ /* 0x000fea0003800000 */
.L_x_87:
        /* <DEDUP_REMOVED lines=9> */
.L_x_90:
[----:B------:R-:W-:Y:S05]  /*3cb0*/  BSYNC B1 ;  /* 0x0000000000017941 */ /* 0x000fea0003800000 */
.L_x_89:
        /* <DEDUP_REMOVED lines=9> */
.L_x_92:
[----:B------:R-:W-:Y:S05]  /*3d50*/  BSYNC B1 ;  /* 0x0000000000017941 */ /* 0x000fea0003800000 */
.L_x_91:
        /* <DEDUP_REMOVED lines=10> */
.L_x_94:
[----:B------:R-:W-:Y:S05]  /*3e00*/  BSYNC B1 ;  /* 0x0000000000017941 */ /* 0x000fea0003800000 */
.L_x_93:
        /* <DEDUP_REMOVED lines=10> */
.L_x_96:
[----:B------:R-:W-:Y:S05]  /*3eb0*/  BSYNC B1 ;  /* 0x0000000000017941 */ /* 0x000fea0003800000 */
.L_x_95:
        /* <DEDUP_REMOVED lines=9> */
.L_x_98:
[----:B------:R-:W-:Y:S05]  /*3f50*/  BSYNC B1 ;  /* 0x0000000000017941 */ /* 0x000fea0003800000 */
.L_x_97:
        /* <DEDUP_REMOVED lines=9> */
.L_x_100:
[----:B------:R-:W-:Y:S05]  /*3ff0*/  BSYNC B1 ;  /* 0x0000000000017941 */ /* 0x000fea0003800000 */
.L_x_99:
        /* <DEDUP_REMOVED lines=10> */
.L_x_102:
[----:B------:R-:W-:Y:S05]  /*40a0*/  BSYNC B1 ;  /* 0x0000000000017941 */ /* 0x000fea0003800000 */
.L_x_101:
        /* <DEDUP_REMOVED lines=10> */
.L_x_104:
[----:B------:R-:W-:Y:S05]  /*4150*/  BSYNC B1 ;  /* 0x0000000000017941 */ /* 0x000fea0003800000 */
.L_x_103:
        /* <DEDUP_REMOVED lines=9> */
.L_x_106:
[----:B------:R-:W-:Y:S05]  /*41f0*/  BSYNC B1 ;  /* 0x0000000000017941 */ /* 0x000fea0003800000 */
.L_x_105:
        /* <DEDUP_REMOVED lines=9> */
.L_x_108:
[----:B------:R-:W-:Y:S05]  /*4290*/  BSYNC B1 ;  /* 0x0000000000017941 */ /* 0x000fea0003800000 */
.L_x_107:
        /* <DEDUP_REMOVED lines=10> */
.L_x_110:
[----:B------:R-:W-:Y:S05]  /*4340*/  BSYNC B1 ;  /* 0x0000000000017941 */ /* 0x000fea0003800000 */
.L_x_109:
        /* <DEDUP_REMOVED lines=10> */
.L_x_112:
[----:B------:R-:W-:Y:S05]  /*43f0*/  BSYNC B1 ;  /* 0x0000000000017941 */ /* 0x000fea0003800000 */
.L_x_111:
        /* <DEDUP_REMOVED lines=9> */
.L_x_114:
[----:B------:R-:W-:Y:S05]  /*4490*/  BSYNC B1 ;  /* 0x0000000000017941 */ /* 0x000fea0003800000 */
.L_x_113:
        /* <DEDUP_REMOVED lines=9> */
.L_x_116:
[----:B------:R-:W-:Y:S05]  /*4530*/  BSYNC B1 ;  /* 0x0000000000017941 */ /* 0x000fea0003800000 */
.L_x_115:
        /* <DEDUP_REMOVED lines=10> */
.L_x_118:
[----:B------:R-:W-:Y:S05]  /*45e0*/  BSYNC B1 ;  /* 0x0000000000017941 */ /* 0x000fea0003800000 */
.L_x_117:
        /* <DEDUP_REMOVED lines=10> */
.L_x_120:
[----:B------:R-:W-:Y:S05]  /*4690*/  BSYNC B1 ;  /* 0x0000000000017941 */ /* 0x000fea0003800000 */
.L_x_119:
        /* <DEDUP_REMOVED lines=9> */
.L_x_122:
[----:B------:R-:W-:Y:S05]  /*4730*/  BSYNC B1 ;  /* 0x0000000000017941 */ /* 0x000fea0003800000 */
.L_x_121:
        /* <DEDUP_REMOVED lines=9> */
.L_x_124:
[----:B------:R-:W-:Y:S05]  /*47d0*/  BSYNC B1 ;  /* 0x0000000000017941 */ /* 0x000fea0003800000 */
.L_x_123:
        /* <DEDUP_REMOVED lines=10> */
.L_x_126:
[----:B------:R-:W-:Y:S05]  /*4880*/  BSYNC B1 ;  /* 0x0000000000017941 */ /* 0x000fea0003800000 */
.L_x_125:
        /* <DEDUP_REMOVED lines=10> */
.L_x_128:
[----:B------:R-:W-:Y:S05]  /*4930*/  BSYNC B1 ;  /* 0x0000000000017941 */ /* 0x000fea0003800000 */
.L_x_127:
        /* <DEDUP_REMOVED lines=9> */
.L_x_130:
[----:B------:R-:W-:Y:S05]  /*49d0*/  BSYNC B1 ;  /* 0x0000000000017941 */ /* 0x000fea0003800000 */
.L_x_129:
        /* <DEDUP_REMOVED lines=9> */
.L_x_132:
[----:B------:R-:W-:Y:S05]  /*4a70*/  BSYNC B1 ;  /* 0x0000000000017941 */ /* 0x000fea0003800000 */
.L_x_131:
        /* <DEDUP_REMOVED lines=10> */
.L_x_134:
[----:B------:R-:W-:Y:S05]  /*4b20*/  BSYNC B1 ;  /* 0x0000000000017941 */ /* 0x000fea0003800000 */
.L_x_133:
        /* <DEDUP_REMOVED lines=10> */
.L_x_136:
[----:B------:R-:W-:Y:S05]  /*4bd0*/  BSYNC B1 ;  /* 0x0000000000017941 */ /* 0x000fea0003800000 */
.L_x_135:
        /* <DEDUP_REMOVED lines=9> */
.L_x_138:
[----:B------:R-:W-:Y:S05]  /*4c70*/  BSYNC B1 ;  /* 0x0000000000017941 */ /* 0x000fea0003800000 */
.L_x_137:
        /* <DEDUP_REMOVED lines=9> */
.L_x_140:
[----:B------:R-:W-:Y:S05]  /*4d10*/  BSYNC B1 ;  /* 0x0000000000017941 */ /* 0x000fea0003800000 */
.L_x_139:
        /* <DEDUP_REMOVED lines=10> */
.L_x_142:
[----:B------:R-:W-:Y:S05]  /*4dc0*/  BSYNC B1 ;  /* 0x0000000000017941 */ /* 0x000fea0003800000 */
.L_x_141:
        /* <DEDUP_REMOVED lines=10> */
.L_x_144:
[----:B------:R-:W-:Y:S05]  /*4e70*/  BSYNC B1 ;  /* 0x0000000000017941 */ /* 0x000fea0003800000 */
.L_x_143:
        /* <DEDUP_REMOVED lines=9> */
.L_x_146:
[----:B------:R-:W-:Y:S05]  /*4f10*/  BSYNC B1 ;  /* 0x0000000000017941 */ /* 0x000fea0003800000 */
.L_x_145:
        /* <DEDUP_REMOVED lines=9> */
.L_x_148:
[----:B------:R-:W-:Y:S05]  /*4fb0*/  BSYNC B1 ;  /* 0x0000000000017941 */ /* 0x000fea0003800000 */
.L_x_147:
        /* <DEDUP_REMOVED lines=10> */
.L_x_150:
[----:B------:R-:W-:Y:S05]  /*5060*/  BSYNC B1 ;  /* 0x0000000000017941 */ /* 0x000fea0003800000 */
.L_x_149:
        /* <DEDUP_REMOVED lines=10> */
.L_x_152:
[----:B------:R-:W-:Y:S05]  /*5110*/  BSYNC B1 ;  /* 0x0000000000017941 */ /* 0x000fea0003800000 */
.L_x_151:
        /* <DEDUP_REMOVED lines=9> */
.L_x_154:
[----:B------:R-:W-:Y:S05]  /*51b0*/  BSYNC B1 ;  /* 0x0000000000017941 */ /* 0x000fea0003800000 */
.L_x_153:
        /* <DEDUP_REMOVED lines=9> */
.L_x_156:
[----:B------:R-:W-:Y:S05]  /*5250*/  BSYNC B1 ;  /* 0x0000000000017941 */ /* 0x000fea0003800000 */
.L_x_155:
        /* <DEDUP_REMOVED lines=10> */
.L_x_158:
[----:B------:R-:W-:Y:S05]  /*5300*/  BSYNC B1 ;  /* 0x0000000000017941 */ /* 0x000fea0003800000 */
.L_x_157:
        /* <DEDUP_REMOVED lines=10> */
.L_x_160:
[----:B------:R-:W-:Y:S05]  /*53b0*/  BSYNC B1 ;  /* 0x0000000000017941 */ /* 0x000fea0003800000 */
.L_x_159:
        /* <DEDUP_REMOVED lines=9> */
.L_x_162:
[----:B------:R-:W-:Y:S05]  /*5450*/  BSYNC B1 ;  /* 0x0000000000017941 */ /* 0x000fea0003800000 */
.L_x_161:
        /* <DEDUP_REMOVED lines=9> */
.L_x_164:
[----:B------:R-:W-:Y:S05]  /*54f0*/  BSYNC B1 ;  /* 0x0000000000017941 */ /* 0x000fea0003800000 */
.L_x_163:
        /* <DEDUP_REMOVED lines=10> */
.L_x_166:
[----:B------:R-:W-:Y:S05]  /*55a0*/  BSYNC B1 ;  /* 0x0000000000017941 */ /* 0x000fea0003800000 */
.L_x_165:
        /* <DEDUP_REMOVED lines=10> */
.L_x_168:
[----:B------:R-:W-:Y:S05]  /*5650*/  BSYNC B1 ;  /* 0x0000000000017941 */ /* 0x000fea0003800000 */
.L_x_167:
        /* <DEDUP_REMOVED lines=9> */
.L_x_170:
[----:B------:R-:W-:Y:S05]  /*56f0*/  BSYNC B1 ;  /* 0x0000000000017941 */ /* 0x000fea0003800000 */
.L_x_169:
        /* <DEDUP_REMOVED lines=9> */
.L_x_172:
[----:B------:R-:W-:Y:S05]  /*5790*/  BSYNC B1 ;  /* 0x0000000000017941 */ /* 0x000fea0003800000 */
.L_x_171:
        /* <DEDUP_REMOVED lines=10> */
.L_x_174:
[----:B------:R-:W-:Y:S05]  /*5840*/  BSYNC B1 ;  /* 0x0000000000017941 */ /* 0x000fea0003800000 */
.L_x_173:
        /* <DEDUP_REMOVED lines=10> */
.L_x_176:
[----:B------:R-:W-:Y:S05]  /*58f0*/  BSYNC B1 ;  /* 0x0000000000017941 */ /* 0x000fea0003800000 */
.L_x_175:
        /* <DEDUP_REMOVED lines=9> */
.L_x_178:
[----:B------:R-:W-:Y:S05]  /*5990*/  BSYNC B1 ;  /* 0x0000000000017941 */ /* 0x000fea0003800000 */
.L_x_177:
        /* <DEDUP_REMOVED lines=9> */
.L_x_180:
[----:B------:R-:W-:Y:S05]  /*5a30*/  BSYNC B1 ;  /* 0x0000000000017941 */ /* 0x000fea0003800000 */
.L_x_179:
        /* <DEDUP_REMOVED lines=10> */
.L_x_182:
[----:B------:R-:W-:Y:S05]  /*5ae0*/  BSYNC B1 ;  /* 0x0000000000017941 */ /* 0x000fea0003800000 */
.L_x_181:
        /* <DEDUP_REMOVED lines=10> */
.L_x_184:
[----:B------:R-:W-:Y:S05]  /*5b90*/  BSYNC B1 ;  /* 0x0000000000017941 */ /* 0x000fea0003800000 */
.L_x_183:
        /* <DEDUP_REMOVED lines=9> */
.L_x_186:
[----:B------:R-:W-:Y:S05]  /*5c30*/  BSYNC B1 ;  /* 0x0000000000017941 */ /* 0x000fea0003800000 */
.L_x_185:
        /* <DEDUP_REMOVED lines=9> */
.L_x_188:
[----:B------:R-:W-:Y:S05]  /*5cd0*/  BSYNC B1 ;  /* 0x0000000000017941 */ /* 0x000fea0003800000 */
.L_x_187:
        /* <DEDUP_REMOVED lines=10> */
.L_x_190:
[----:B------:R-:W-:Y:S05]  /*5d80*/  BSYNC B1 ;  /* 0x0000000000017941 */ /* 0x000fea0003800000 */
.L_x_189:
        /* <DEDUP_REMOVED lines=10> */
.L_x_192:
[----:B------:R-:W-:Y:S05]  /*5e30*/  BSYNC B1 ;  /* 0x0000000000017941 */ /* 0x000fea0003800000 */
.L_x_191:
        /* <DEDUP_REMOVED lines=9> */
.L_x_194:
[----:B------:R-:W-:Y:S05]  /*5ed0*/  BSYNC B1 ;  /* 0x0000000000017941 */ /* 0x000fea0003800000 */
.L_x_193:
        /* <DEDUP_REMOVED lines=9> */
.L_x_196:
[----:B------:R-:W-:Y:S05]  /*5f70*/  BSYNC B1 ;  /* 0x0000000000017941 */ /* 0x000fea0003800000 */
.L_x_195:
        /* <DEDUP_REMOVED lines=10> */
.L_x_198:
[----:B------:R-:W-:Y:S05]  /*6020*/  BSYNC B1 ;  /* 0x0000000000017941 */ /* 0x000fea0003800000 */
.L_x_197:
        /* <DEDUP_REMOVED lines=10> */
.L_x_200:
[----:B------:R-:W-:Y:S05]  /*60d0*/  BSYNC B1 ;  /* 0x0000000000017941 */ /* 0x000fea0003800000 */
.L_x_199:
        /* <DEDUP_REMOVED lines=9> */
.L_x_202:
[----:B------:R-:W-:Y:S05]  /*6170*/  BSYNC B1 ;  /* 0x0000000000017941 */ /* 0x000fea0003800000 */
.L_x_201:
        /* <DEDUP_REMOVED lines=9> */
.L_x_204:
[----:B------:R-:W-:Y:S05]  /*6210*/  BSYNC B1 ;  /* 0x0000000000017941 */ /* 0x000fea0003800000 */
.L_x_203:
        /* <DEDUP_REMOVED lines=10> */
.L_x_206:
[----:B------:R-:W-:Y:S05]  /*62c0*/  BSYNC B1 ;  /* 0x0000000000017941 */ /* 0x000fea0003800000 */
.L_x_205:
        /* <DEDUP_REMOVED lines=10> */
.L_x_208:
[----:B------:R-:W-:Y:S05]  /*6370*/  BSYNC B1 ;  /* 0x0000000000017941 */ /* 0x000fea0003800000 */
.L_x_207:
        /* <DEDUP_REMOVED lines=9> */
.L_x_210:
[----:B------:R-:W-:Y:S05]  /*6410*/  BSYNC B1 ;  /* 0x0000000000017941 */ /* 0x000fea0003800000 */
.L_x_209:
        /* <DEDUP_REMOVED lines=9> */
.L_x_212:
[----:B------:R-:W-:Y:S05]  /*64b0*/  BSYNC B1 ;  /* 0x0000000000017941 */ /* 0x000fea0003800000 */
.L_x_211:
        /* <DEDUP_REMOVED lines=10> */
.L_x_214:
[----:B------:R-:W-:Y:S05]  /*6560*/  BSYNC B1 ;  /* 0x0000000000017941 */ /* 0x000fea0003800000 */
.L_x_213:
        /* <DEDUP_REMOVED lines=10> */
.L_x_216:
[----:B------:R-:W-:Y:S05]  /*6610*/  BSYNC B1 ;  /* 0x0000000000017941 */ /* 0x000fea0003800000 */
.L_x_215:
        /* <DEDUP_REMOVED lines=9> */
.L_x_218:
[----:B------:R-:W-:Y:S05]  /*66b0*/  BSYNC B1 ;  /* 0x0000000000017941 */ /* 0x000fea0003800000 */
.L_x_217:
        /* <DEDUP_REMOVED lines=9> */
.L_x_220:
[----:B------:R-:W-:Y:S05]  /*6750*/  BSYNC B1 ;  /* 0x0000000000017941 */ /* 0x000fea0003800000 */
.L_x_219:
        /* <DEDUP_REMOVED lines=10> */
.L_x_222:
[----:B------:R-:W-:Y:S05]  /*6800*/  BSYNC B1 ;  /* 0x0000000000017941 */ /* 0x000fea0003800000 */
.L_x_221:
        /* <DEDUP_REMOVED lines=10> */
.L_x_224:
[----:B------:R-:W-:Y:S05]  /*68b0*/  BSYNC B1 ;  /* 0x0000000000017941 */ /* 0x000fea0003800000 */
.L_x_223:
        /* <DEDUP_REMOVED lines=9> */
.L_x_226:
[----:B------:R-:W-:Y:S05]  /*6950*/  BSYNC B1 ;  /* 0x0000000000017941 */ /* 0x000fea0003800000 */
.L_x_225:
        /* <DEDUP_REMOVED lines=9> */
.L_x_228:
[----:B------:R-:W-:Y:S05]  /*69f0*/  BSYNC B1 ;  /* 0x0000000000017941 */ /* 0x000fea0003800000 */
.L_x_227:
        /* <DEDUP_REMOVED lines=10> */
.L_x_230:
[----:B------:R-:W-:Y:S05]  /*6aa0*/  BSYNC B1 ;  /* 0x0000000000017941 */ /* 0x000fea0003800000 */
.L_x_229:
        /* <DEDUP_REMOVED lines=10> */
.L_x_232:
[----:B------:R-:W-:Y:S05]  /*6b50*/  BSYNC B1 ;  /* 0x0000000000017941 */ /* 0x000fea0003800000 */
.L_x_231:
        /* <DEDUP_REMOVED lines=9> */
.L_x_234:
[----:B------:R-:W-:Y:S05]  /*6bf0*/  BSYNC B1 ;  /* 0x0000000000017941 */ /* 0x000fea0003800000 */
.L_x_233:
        /* <DEDUP_REMOVED lines=9> */
.L_x_236:
[----:B------:R-:W-:Y:S05]  /*6c90*/  BSYNC B1 ;  /* 0x0000000000017941 */ /* 0x000fea0003800000 */
.L_x_235:
        /* <DEDUP_REMOVED lines=10> */
.L_x_238:
[----:B------:R-:W-:Y:S05]  /*6d40*/  BSYNC B1 ;  /* 0x0000000000017941 */ /* 0x000fea0003800000 */
.L_x_237:
        /* <DEDUP_REMOVED lines=10> */
.L_x_240:
[----:B------:R-:W-:Y:S05]  /*6df0*/  BSYNC B1 ;  /* 0x0000000000017941 */ /* 0x000fea0003800000 */
.L_x_239:
        /* <DEDUP_REMOVED lines=9> */
.L_x_242:
[----:B------:R-:W-:Y:S05]  /*6e90*/  BSYNC B1 ;  /* 0x0000000000017941 */ /* 0x000fea0003800000 */
.L_x_241:
        /* <DEDUP_REMOVED lines=9> */
.L_x_244:
[----:B------:R-:W-:Y:S05]  /*6f30*/  BSYNC B1 ;  /* 0x0000000000017941 */ /* 0x000fea0003800000 */
.L_x_243:
        /* <DEDUP_REMOVED lines=10> */
.L_x_246:
[----:B------:R-:W-:Y:S05]  /*6fe0*/  BSYNC B1 ;  /* 0x0000000000017941 */ /* 0x000fea0003800000 */
.L_x_245:
        /* <DEDUP_REMOVED lines=10> */
.L_x_248:
[----:B------:R-:W-:Y:S05]  /*7090*/  BSYNC B1 ;  /* 0x0000000000017941 */ /* 0x000fea0003800000 */
.L_x_247:
        /* <DEDUP_REMOVED lines=9> */
.L_x_250:
[----:B------:R-:W-:Y:S05]  /*7130*/  BSYNC B1 ;  /* 0x0000000000017941 */ /* 0x000fea0003800000 */
.L_x_249:
        /* <DEDUP_REMOVED lines=9> */
.L_x_252:
[----:B------:R-:W-:Y:S05]  /*71d0*/  BSYNC B1 ;  /* 0x0000000000017941 */ /* 0x000fea0003800000 */
.L_x_251:
        /* <DEDUP_REMOVED lines=10> */
.L_x_254:
[----:B------:R-:W-:Y:S05]  /*7280*/  BSYNC B1 ;  /* 0x0000000000017941 */ /* 0x000fea0003800000 */
.L_x_253:
        /* <DEDUP_REMOVED lines=10> */
.L_x_256:
[----:B------:R-:W-:Y:S05]  /*7330*/  BSYNC B1 ;  /* 0x0000000000017941 */ /* 0x000fea0003800000 */
.L_x_255:
        /* <DEDUP_REMOVED lines=9> */
.L_x_258:
[----:B------:R-:W-:Y:S05]  /*73d0*/  BSYNC B1 ;  /* 0x0000000000017941 */ /* 0x000fea0003800000 */
.L_x_257:
        /* <DEDUP_REMOVED lines=9> */
.L_x_260:
[----:B------:R-:W-:Y:S05]  /*7470*/  BSYNC B1 ;  /* 0x0000000000017941 */ /* 0x000fea0003800000 */
.L_x_259:
        /* <DEDUP_REMOVED lines=10> */
.L_x_262:
[----:B------:R-:W-:Y:S05]  /*7520*/  BSYNC B1 ;  /* 0x0000000000017941 */ /* 0x000fea0003800000 */
.L_x_261:
        /* <DEDUP_REMOVED lines=10> */
.L_x_264:
[----:B------:R-:W-:Y:S05]  /*75d0*/  BSYNC B1 ;  /* 0x0000000000017941 */ /* 0x000fea0003800000 */
.L_x_263:
        /* <DEDUP_REMOVED lines=9> */
.L_x_266:
[----:B------:R-:W-:Y:S05]  /*7670*/  BSYNC B1 ;  /* 0x0000000000017941 */ /* 0x000fea0003800000 */
.L_x_265:
        /* <DEDUP_REMOVED lines=9> */
.L_x_268:
[----:B------:R-:W-:Y:S05]  /*7710*/  BSYNC B1 ;  /* 0x0000000000017941 */ /* 0x000fea0003800000 */
.L_x_267:
        /* <DEDUP_REMOVED lines=10> */
.L_x_270:
[----:B------:R-:W-:Y:S05]  /*77c0*/  BSYNC B1 ;  /* 0x0000000000017941 */ /* 0x000fea0003800000 */
.L_x_269:
        /* <DEDUP_REMOVED lines=10> */
.L_x_272:
[----:B------:R-:W-:Y:S05]  /*7870*/  BSYNC B1 ;  /* 0x0000000000017941 */ /* 0x000fea0003800000 */
.L_x_271:
        /* <DEDUP_REMOVED lines=9> */
.L_x_274:
[----:B------:R-:W-:Y:S05]  /*7910*/  BSYNC B1 ;  /* 0x0000000000017941 */ /* 0x000fea0003800000 */
.L_x_273:
        /* <DEDUP_REMOVED lines=9> */
.L_x_276:
[----:B------:R-:W-:Y:S05]  /*79b0*/  BSYNC B1 ;  /* 0x0000000000017941 */ /* 0x000fea0003800000 */
.L_x_275:
        /* <DEDUP_REMOVED lines=10> */
.L_x_278:
[----:B------:R-:W-:Y:S05]  /*7a60*/  BSYNC B1 ;  /* 0x0000000000017941 */ /* 0x000fea0003800000 */
.L_x_277:
        /* <DEDUP_REMOVED lines=10> */
.L_x_280:
[----:B------:R-:W-:Y:S05]  /*7b10*/  BSYNC B1 ;  /* 0x0000000000017941 */ /* 0x000fea0003800000 */
.L_x_279:
        /* <DEDUP_REMOVED lines=9> */
.L_x_282:
[----:B------:R-:W-:Y:S05]  /*7bb0*/  BSYNC B1 ;  /* 0x0000000000017941 */ /* 0x000fea0003800000 */
.L_x_281:
[----:B-----5:R-:W-:Y:S01]  /*7bc0*/  HADD2.F32 R3, -RZ, R18.H0_H0 ;  /* 0x20000012ff037230 */ /* 0x020fe20000004100 */
[----:B------:R-:W-:Y:S01]  /*7bd0*/  ISETP.GT.AND P0, PT, R2, 0x8, P0 ;  /* 0x000000080200780c */ /* 0x000fe20000704270 */
[----:B0-----:R-:W-:Y:S01]  /*7be0*/  @P1 IMAD.MOV.U32 R4, RZ, RZ, R10 ;  /* 0x000000ffff041224 */ /* 0x001fe200078e000a */
[----:B------:R-:W-:Y:S01]  /*7bf0*/  BSSY B1, `(.L_x_283) ;  /* 0x0000008000017945 */ /* 0x000fe20003800000 */
[----:B------:R-:W-:Y:S02]  /*7c00*/  @P1 IMAD.MOV.U32 R5, RZ, RZ, R11 ;  /* 0x000000ffff051224 */ /* 0x000fe400078e000b */
[----:B------:R-:W-:-:S04]  /*7c10*/  FMUL R3, R3, R22 ;  /* 0x0000001603037220 */ /* 0x000fc80000400000 */
[----:B------:R-:W-:-:S05]  /*7c20*/  FFMA R3, R150, R23, R3 ;  /* 0x0000001796037223 */ /* 0x000fca0000000003 */
[----:B------:R-:W-:-:S05]  /*7c30*/  F2FP.F16.F32.PACK_AB R3, RZ, R3 ;  /* 0x00000003ff03723e */ /* 0x000fca00000000ff */
[----:B------:R0:W-:Y:S01]  /*7c40*/  @P1 STG.E.U16 desc[UR50][R4.64+0x1f0], R3 ;  /* 0x0001f00304001986 */ /* 0x0001e2000c101532 */
[----:B------:R-:W-:Y:S05]  /*7c50*/  @!P0 BRA `(.L_x_284) ;  /* 0x0000000000048947 */ /* 0x000fea0003800000 */
[----:B------:R0:W5:Y:S02]  /*7c60*/  LDG.E.LTC128B.U16 R18, desc[UR50][R8.64+0x1f2] ;  /* 0x0001f23208127981 */ /* 0x000164000c1e1520 */
.L_x_284:
[----:B------:R-:W-:Y:S05]  /*7c70*/  BSYNC B1 ;  /* 0x0000000000017941 */ /* 0x000fea0003800000 */
.L_x_283:
[----:B------:R-:W-:Y:S05]  /*7c80*/  @!P0 BRA `(.L_x_285) ;  /* 0x0000002400508947 */ /* 0x000fea0003800000 */
[----:B0----5:R-:W-:-:S05]  /*7c90*/  HADD2.F32 R3, -RZ, R18.H0_H0 ;  /* 0x20000012ff037230 */ /* 0x021fca0000004100 */
[----:B------:R-:W-:-:S04]  /*7ca0*/  FMUL R0, R3, R22 ;  /* 0x0000001603007220 */ /* 0x000fc80000400000 */
[----:B------:R-:W-:-:S05]  /*7cb0*/  FFMA R0, R151, R23, R0 ;  /* 0x0000001797007223 */ /* 0x000fca0000000000 */
[----:B------:R-:W-:-:S05]  /*7cc0*/  F2FP.F16.F32.PACK_AB R0, RZ, R0 ;  /* 0x00000000ff00723e */ /* 0x000fca00000000ff */
[----:B------:R0:W-:Y:S01]  /*7cd0*/  STG.E.U16 desc[UR50][R10.64+0x1f2], R0 ;  /* 0x0001f2000a007986 */ /* 0x0001e2000c101532 */
[----:B------:R-:W-:Y:S05]  /*7ce0*/  BRA `(.L_x_285) ;  /* 0x0000002400387947 */ /* 0x000fea0003800000 */
.L_x_32:
[----:B------:R-:W-:Y:S01]  /*7cf0*/  ISETP.GT.AND P0, PT, R0, 0x1, PT ;  /* 0x000000010000780c */ /* 0x000fe20003f04270 */
[----:B------:R-:W-:Y:S01]  /*7d00*/  ULDC.64 UR4, c[0x0][0x5c0] ;  /* 0x0001700000047ab9 */ /* 0x000fe20000000a00 */
[-C--:B------:R-:W-:Y:S01]  /*7d10*/  FMUL R24, R24, R23.reuse ;  /* 0x0000001718187220 */ /* 0x080fe20000400000 */
[-C--:B------:R-:W-:Y:S01]  /*7d20*/  FMUL R25, R25, R23.reuse ;  /* 0x0000001719197220 */ /* 0x080fe20000400000 */
[----:B------:R-:W-:Y:S01]  /*7d30*/  ISETP.GT.AND P3, PT, R2, RZ, P0 ;  /* 0x000000ff0200720c */ /* 0x000fe20000764270 */
[-C--:B------:R-:W-:Y:S01]  /*7d40*/  FMUL R26, R26, R23.reuse ;  /* 0x000000171a1a7220 */ /* 0x080fe20000400000 */
[----:B------:R-:W-:Y:S01]  /*7d50*/  LEA R4, P4, R168, UR4, 0x1 ;  /* 0x00000004a8047c11 */ /* 0x000fe2000f8808ff */
[-C--:B------:R-:W-:Y:S01]  /*7d60*/  FMUL R27, R27, R23.reuse ;  /* 0x000000171b1b7220 */ /* 0x080fe20000400000 */
[----:B------:R-:W-:Y:S01]  /*7d70*/  F2FP.F16.F32.PACK_AB R24, RZ, R24 ;  /* 0x00000018ff18723e */ /* 0x000fe200000000ff */
[-C--:B------:R-:W-:Y:S01]  /*7d80*/  FMUL R28, R28, R23.reuse ;  /* 0x000000171c1c7220 */ /* 0x080fe20000400000 */
[----:B------:R-:W-:Y:S01]  /*7d90*/  LEA.HI.X R5, R168, UR5, R173, 0x1, P4 ;  /* 0x00000005a8057c11 */ /* 0x000fe2000a0f0cad */
[----:B------:R-:W-:Y:S01]  /*7da0*/  FMUL R29, R29, R23 ;  /* 0x000000171d1d7220 */ /* 0x000fe20000400000 */
[----:B------:R-:W-:Y:S01]  /*7db0*/  F2FP.F16.F32.PACK_AB R25, RZ, R25 ;  /* 0x00000019ff19723e */ /* 0x000fe200000000ff */
[-C--:B------:R-:W-:Y:S01]  /*7dc0*/  FMUL R30, R30, R23.reuse ;  /* 0x000000171e1e7220 */ /* 0x080fe20000400000 */
[C---:B------:R-:W-:Y:S01]  /*7dd0*/  SHF.L.U64.HI R11, R10.reuse, 0x4, R11 ;  /* 0x000000040a0b7819 */ /* 0x040fe2000001020b */
[----:B------:R-:W-:Y:S01]  /*7de0*/  @P1 STG.E.U16 desc[UR50][R4.64], R24 ;  /* 0x0000001804001986 */ /* 0x000fe2000c101532 */
[----:B------:R-:W-:Y:S01]  /*7df0*/  LEA R6, P4, R10, R4, 0x4 ;  /* 0x000000040a067211 */ /* 0x000fe200078820ff */
[-C--:B------:R-:W-:Y:S01]  /*7e00*/  FMUL R31, R31, R23.reuse ;  /* 0x000000171f1f7220 */ /* 0x080fe20000400000 */
[----:B------:R-:W-:Y:S01]  /*7e10*/  ISETP.GT.AND P2, PT, R2, 0x8, P2 ;  /* 0x000000080200780c */ /* 0x000fe20001744270 */
[----:B------:R-:W-:Y:S01]  /*7e20*/  @P3 STG.E.U16 desc[UR50][R4.64+0x2], R25 ;  /* 0x0000021904003986 */ /* 0x000fe2000c101532 */
[----:B------:R-:W-:Y:S01]  /*7e30*/  ISETP.GT.AND P1, PT, R0, 0x8, PT ;  /* 0x000000080000780c */ /* 0x000fe20003f24270 */
[----:B------:R-:W-:Y:S01]  /*7e40*/  IMAD.X R7, R11, 0x1, R5, P4 ;  /* 0x000000010b077824 */ /* 0x000fe200020e0605 */
[----:B------:R-:W-:Y:S01]  /*7e50*/  ISETP.GT.AND P3, PT, R2, 0x8, P0 ;  /* 0x000000080200780c */ /* 0x000fe20000764270 */
[-C--:B------:R-:W-:Y:S01]  /*7e60*/  FMUL R32, R32, R23.reuse ;  /* 0x0000001720207220 */ /* 0x080fe20000400000 */
[----:B------:R-:W-:Y:S01]  /*7e70*/  ISETP.GT.AND P0, PT, R0, 0x9, PT ;  /* 0x000000090000780c */ /* 0x000fe20003f04270 */
[-C--:B------:R-:W-:Y:S01]  /*7e80*/  FMUL R33, R33, R23.reuse ;  /* 0x0000001721217220 */ /* 0x080fe20000400000 */
[----:B------:R-:W-:Y:S01]  /*7e90*/  ISETP.GT.AND P5, PT, R2, RZ, P1 ;  /* 0x000000ff0200720c */ /* 0x000fe20000fa4270 */
[-C--:B------:R-:W-:Y:S01]  /*7ea0*/  FMUL R34, R34, R23.reuse ;  /* 0x0000001722227220 */ /* 0x080fe20000400000 */
[----:B------:R-:W-:Y:S01]  /*7eb0*/  ISETP.GT.AND P4, PT, R2, RZ, P0 ;  /* 0x000000ff0200720c */ /* 0x000fe20000784270 */
[-C--:B------:R-:W-:Y:S01]  /*7ec0*/  FMUL R35, R35, R23.reuse ;  /* 0x0000001723237220 */ /* 0x080fe20000400000 */
[----:B------:R-:W-:Y:S01]  /*7ed0*/  F2FP.F16.F32.PACK_AB R26, RZ, R26 ;  /* 0x0000001aff1a723e */ /* 0x000fe200000000ff */
[----:B------:R-:W-:Y:S01]  /*7ee0*/  FMUL R36, R36, R23 ;  /* 0x0000001724247220 */ /* 0x000fe20000400000 */
[----:B------:R-:W-:Y:S01]  /*7ef0*/  F2FP.F16.F32.PACK_AB R27, RZ, R27 ;  /* 0x0000001bff1b723e */ /* 0x000fe200000000ff */
[----:B------:R-:W-:Y:S01]  /*7f00*/  FMUL R37, R37, R23 ;  /* 0x0000001725257220 */ /* 0x000fe20000400000 */
[----:B------:R-:W-:Y:S01]  /*7f10*/  F2FP.F16.F32.PACK_AB R28, RZ, R28 ;  /* 0x0000001cff1c723e */ /* 0x000fe200000000ff */
[----:B------:R-:W-:Y:S01]  /*7f20*/  @P2 STG.E.U16 desc[UR50][R6.64], R26 ;  /* 0x0000001a06002986 */ /* 0x000fe2000c101532 */
[----:B------:R-:W-:Y:S01]  /*7f30*/  F2FP.F16.F32.PACK_AB R29, RZ, R29 ;  /* 0x0000001dff1d723e */ /* 0x000fe200000000ff */
[-C--:B------:R-:W-:Y:S01]  /*7f40*/  FMUL R38, R38, R23.reuse ;  /* 0x0000001726267220 */ /* 0x080fe20000400000 */
[----:B------:R-:W-:Y:S01]  /*7f50*/  ISETP.GT.AND P1, PT, R2, 0x8, P1 ;  /* 0x000000080200780c */ /* 0x000fe20000f24270 */
[----:B------:R-:W-:Y:S01]  /*7f60*/  @P3 STG.E.U16 desc[UR50][R6.64+0x2], R27 ;  /* 0x0000021b06003986 */ /* 0x000fe2000c101532 */
[----:B------:R-:W-:Y:S01]  /*7f70*/  ISETP.GT.AND P3, PT, R0, 0x10, PT ;  /* 0x000000100000780c */ /* 0x000fe20003f64270 */
[-C--:B------:R-:W-:Y:S01]  /*7f80*/  FMUL R39, R39, R23.reuse ;  /* 0x0000001727277220 */ /* 0x080fe20000400000 */
[----:B------:R-:W-:Y:S01]  /*7f90*/  ISETP.GT.AND P2, PT, R2, 0x8, P0 ;  /* 0x000000080200780c */ /* 0x000fe20000744270 */
[----:B------:R-:W-:Y:S01]  /*7fa0*/  @P5 STG.E.U16 desc[UR50][R4.64+0x10], R28 ;  /* 0x0000101c04005986 */ /* 0x000fe2000c101532 */
[----:B------:R-:W-:Y:S01]  /*7fb0*/  ISETP.GT.AND P0, PT, R0, 0x11, PT ;  /* 0x000000110000780c */ /* 0x000fe20003f04270 */
[-C--:B------:R-:W-:Y:S01]  /*7fc0*/  FMUL R40, R40, R23.reuse ;  /* 0x0000001728287220 */ /* 0x080fe20000400000 */
[----:B------:R-:W-:Y:S01]  /*7fd0*/  F2FP.F16.F32.PACK_AB R30, RZ, R30 ;  /* 0x0000001eff1e723e */ /* 0x000fe200000000ff */
[----:B------:R-:W-:Y:S01]  /*7fe0*/  @P4 STG.E.U16 desc[UR50][R4.64+0x12], R29 ;  /* 0x0000121d04004986 */ /* 0x000fe2000c101532 */
[C---:B------:R-:W-:Y:S01]  /*7ff0*/  ISETP.GT.AND P4, PT, R2.reuse, RZ, P3 ;  /* 0x000000ff0200720c */ /* 0x040fe20001f84270 */
[----:B------:R-:W-:Y:S01]  /*8000*/  FMUL R41, R41, R23 ;  /* 0x0000001729297220 */ /* 0x000fe20000400000 */
[----:B------:R-:W-:Y:S01]  /*8010*/  ISETP.GT.AND P5, PT, R2, RZ, P0 ;  /* 0x000000ff0200720c */ /* 0x000fe200007a4270 */
[----:B------:R-:W-:Y:S01]  /*8020*/  @P1 STG.E.U16 desc[UR50][R6.64+0x10], R30 ;  /* 0x0000101e06001986 */ /* 0x000fe2000c101532 */
[----:B------:R-:W-:Y:S01]  /*8030*/  F2FP.F16.F32.PACK_AB R31, RZ, R31 ;  /* 0x0000001fff1f723e */ /* 0x000fe200000000ff */
[-C--:B------:R-:W-:Y:S01]  /*8040*/  FMUL R42, R42, R23.reuse ;  /* 0x000000172a2a7220 */ /* 0x080fe20000400000 */
[----:B------:R-:W-:Y:S01]  /*8050*/  F2FP.F16.F32.PACK_AB R32, RZ, R32 ;  /* 0x00000020ff20723e */ /* 0x000fe200000000ff */
[----:B------:R-:W-:Y:S01]  /*8060*/  FMUL R43, R43, R23 ;  /* 0x000000172b2b7220 */ /* 0x000fe20000400000 */
[----:B------:R-:W-:Y:S01]  /*8070*/  ISETP.GT.AND P1, PT, R2, 0x8, P3 ;  /* 0x000000080200780c */ /* 0x000fe20001f24270 */
[----:B------:R-:W-:Y:S01]  /*8080*/  @P2 STG.E.U16 desc[UR50][R6.64+0x12], R31 ;  /* 0x0000121f06002986 */ /* 0x000fe2000c101532 */
[----:B------:R-:W-:Y:S01]  /*8090*/  F2FP.F16.F32.PACK_AB R33, RZ, R33 ;  /* 0x00000021ff21723e */ /* 0x000fe200000000ff */
[-C--:B------:R-:W-:Y:S01]  /*80a0*/  FMUL R44, R44, R23.reuse ;  /* 0x000000172c2c7220 */ /* 0x080fe20000400000 */
[----:B------:R-:W-:Y:S01]  /*80b0*/  ISETP.GT.AND P3, PT, R0, 0x18, PT ;  /* 0x000000180000780c */ /* 0x000fe20003f64270 */
[----:B------:R-:W-:Y:S01]  /*80c0*/  @P4 STG.E.U16 desc[UR50][R4.64+0x20], R32 ;  /* 0x0000202004004986 */ /* 0x000fe2000c101532 */
[----:B------:R-:W-:Y:S01]  /*80d0*/  ISETP.GT.AND P2, PT, R2, 0x8, P0 ;  /* 0x000000080200780c */ /* 0x000fe20000744270 */
[-C--:B------:R-:W-:Y:S01]  /*80e0*/  FMUL R45, R45, R23.reuse ;  /* 0x000000172d2d7220 */ /* 0x080fe20000400000 */
[----:B------:R-:W-:Y:S01]  /*80f0*/  ISETP.GT.AND P0, PT, R0, 0x19, PT ;  /* 0x000000190000780c */ /* 0x000fe20003f04270 */
[----:B------:R-:W-:Y:S01]  /*8100*/  @P5 STG.E.U16 desc[UR50][R4.64+0x22], R33 ;  /* 0x0000222104005986 */ /* 0x000fe2000c101532 */
[----:B------:R-:W-:Y:S01]  /*8110*/  ISETP.GT.AND P4, PT, R2, RZ, P3 ;  /* 0x000000ff0200720c */ /* 0x000fe20001f84270 */
[-C--:B------:R-:W-:Y:S01]  /*8120*/  FMUL R46, R46, R23.reuse ;  /* 0x000000172e2e7220 */ /* 0x080fe20000400000 */
[----:B------:R-:W-:Y:S01]  /*8130*/  ISETP.GT.AND P5, PT, R2, RZ, P0 ;  /* 0x000000ff0200720c */ /* 0x000fe200007a4270 */
[-C--:B------:R-:W-:Y:S01]  /*8140*/  FMUL R47, R47, R23.reuse ;  /* 0x000000172f2f7220 */ /* 0x080fe20000400000 */
[----:B------:R-:W-:Y:S01]  /*8150*/  F2FP.F16.F32.PACK_AB R34, RZ, R34 ;  /* 0x00000022ff22723e */ /* 0x000fe200000000ff */
[----:B------:R-:W-:Y:S01]  /*8160*/  FMUL R48, R48, R23 ;  /* 0x0000001730307220 */ /* 0x000fe20000400000 */
[----:B------:R-:W-:Y:S01]  /*8170*/  F2FP.F16.F32.PACK_AB R35, RZ, R35 ;  /* 0x00000023ff23723e */ /* 0x000fe200000000ff */
[-C--:B------:R-:W-:Y:S01]  /*8180*/  FMUL R49, R49, R23.reuse ;  /* 0x0000001731317220 */ /* 0x080fe20000400000 */
[----:B------:R-:W-:Y:S01]  /*8190*/  F2FP.F16.F32.PACK_AB R36, RZ, R36 ;  /* 0x00000024ff24723e */ /* 0x000fe200000000ff */
[----:B------:R-:W-:Y:S01]  /*81a0*/  @P1 STG.E.U16 desc[UR50][R6.64+0x20], R34 ;  /* 0x0000202206001986 */ /* 0x000fe2000c101532 */
[----:B------:R-:W-:Y:S01]  /*81b0*/  ISETP.GT.AND P1, PT, R2, 0x8, P3 ;  /* 0x000000080200780c */ /* 0x000fe20001f24270 */
[----:B------:R-:W-:Y:S01]  /*81c0*/  FMUL R50, R50, R23 ;  /* 0x0000001732327220 */ /* 0x000fe20000400000 */
[----:B------:R-:W-:Y:S01]  /*81d0*/  F2FP.F16.F32.PACK_AB R37, RZ, R37 ;  /* 0x00000025ff25723e */ /* 0x000fe200000000ff */
[----:B------:R-:W-:Y:S01]  /*81e0*/  @P2 STG.E.U16 desc[UR50][R6.64+0x22], R35 ;  /* 0x0000222306002986 */ /* 0x000fe2000c101532 */
[----:B------:R-:W-:Y:S01]  /*81f0*/  ISETP.GT.AND P3, PT, R0, 0x20, PT ;  /* 0x000000200000780c */ /* 0x000fe20003f64270 */
[-C--:B------:R-:W-:Y:S01]  /*8200*/  FMUL R51, R51, R23.reuse ;  /* 0x0000001733337220 */ /* 0x080fe20000400000 */
[----:B------:R-:W-:Y:S01]  /*8210*/  ISETP.GT.AND P2, PT, R2, 0x8, P0 ;  /* 0x000000080200780c */ /* 0x000fe20000744270 */
[----:B------:R-:W-:Y:S01]  /*8220*/  @P4 STG.E.U16 desc[UR50][R4.64+0x30], R36 ;  /* 0x0000302404004986 */ /* 0x000fe2000c101532 */
[----:B------:R-:W-:Y:S01]  /*8230*/  ISETP.GT.AND P0, PT, R0, 0x21, PT ;  /* 0x000000210000780c */ /* 0x000fe20003f04270 */
[-C--:B------:R-:W-:Y:S01]  /*8240*/  FMUL R52, R52, R23.reuse ;  /* 0x0000001734347220 */ /* 0x080fe20000400000 */
[C---:B------:R-:W-:Y:S01]  /*8250*/  ISETP.GT.AND P4, PT, R2.reuse, RZ, P3 ;  /* 0x000000ff0200720c */ /* 0x040fe20001f84270 */
[----:B------:R-:W-:Y:S01]  /*8260*/  @P5 STG.E.U16 desc[UR50][R4.64+0x32], R37 ;  /* 0x0000322504005986 */ /* 0x000fe2000c101532 */
        /* <DEDUP_REMOVED lines=328> */
[----:B------:R-:W-:-:S02]  /*96f0*/  ISETP.GT.AND P1, PT, R2, 0x8, P3 ;  /* 0x000000080200780c */ /* 0x000fc40001f24270 */
[----:B------:R-:W-:Y:S01]  /*9700*/  F2FP.F16.F32.PACK_AB R105, RZ, R105 ;  /* 0x00000069ff69723e */ /* 0x000fe200000000ff */
[----:B------:R-:W-:Y:S01]  /*9710*/  @P2 STG.E.U16 desc[UR50][R6.64+0x132], R103 ;  /* 0x0001326706002986 */ /* 0x000fe2000c101532 */
[----:B------:R-:W-:Y:S02]  /*9720*/  ISETP.GT.AND P3, PT, R0, 0xa8, PT ;  /* 0x000000a80000780c */ /* 0x000fe40003f64270 */
[----:B------:R-:W-:Y:S01]  /*9730*/  ISETP.GT.AND P2, PT, R2, 0x8, P0 ;  /* 0x000000080200780c */ /* 0x000fe20000744270 */
[----:B------:R-:W-:Y:S01]  /*9740*/  @P4 STG.E.U16 desc[UR50][R4.64+0x140], R104 ;  /* 0x0001406804004986 */ /* 0x000fe2000c101532 */
[----:B------:R-:W-:Y:S02]  /*9750*/  ISETP.GT.AND P0, PT, R0, 0xa9, PT ;  /* 0x000000a90000780c */ /* 0x000fe40003f04270 */
[C---:B------:R-:W-:Y:S01]  /*9760*/  ISETP.GT.AND P4, PT, R2.reuse, RZ, P3 ;  /* 0x000000ff0200720c */ /* 0x040fe20001f84270 */
[----:B------:R-:W-:Y:S01]  /*9770*/  @P5 STG.E.U16 desc[UR50][R4.64+0x142], R105 ;  /* 0x0001426904005986 */ /* 0x000fe2000c101532 */
[----:B------:R-:W-:-:S02]  /*9780*/  ISETP.GT.AND P5, PT, R2, RZ, P0 ;  /* 0x000000ff0200720c */ /* 0x000fc400007a4270 */
[----:B------:R-:W-:Y:S02]  /*9790*/  F2FP.F16.F32.PACK_AB R106, RZ, R106 ;  /* 0x0000006aff6a723e */ /* 0x000fe400000000ff */
[----:B------:R-:W-:Y:S02]  /*97a0*/  F2FP.F16.F32.PACK_AB R107, RZ, R107 ;  /* 0x0000006bff6b723e */ /* 0x000fe400000000ff */
[----:B------:R-:W-:Y:S01]  /*97b0*/  F2FP.F16.F32.PACK_AB R108, RZ, R108 ;  /* 0x0000006cff6c723e */ /* 0x000fe200000000ff */
[----:B------:R-:W-:Y:S01]  /*97c0*/  @P1 STG.E.U16 desc[UR50][R6.64+0x140], R106 ;  /* 0x0001406a06001986 */ /* 0x000fe2000c101532 */
[----:B------:R-:W-:Y:S02]  /*97d0*/  ISETP.GT.AND P1, PT, R2, 0x8, P3 ;  /* 0x000000080200780c */ /* 0x000fe40001f24270 */
[----:B------:R-:W-:Y:S01]  /*97e0*/  F2FP.F16.F32.PACK_AB R109, RZ, R109 ;  /* 0x0000006dff6d723e */ /* 0x000fe200000000ff */
[----:B------:R-:W-:Y:S01]  /*97f0*/  @P2 STG.E.U16 desc[UR50][R6.64+0x142], R107 ;  /* 0x0001426b06002986 */ /* 0x000fe2000c101532 */
[----:B------:R-:W-:-:S02]  /*9800*/  ISETP.GT.AND P3, PT, R0, 0xb0, PT ;  /* 0x000000b00000780c */ /* 0x000fc40003f64270 */
[----:B------:R-:W-:Y:S01]  /*9810*/  ISETP.GT.AND P2, PT, R2, 0x8, P0 ;  /* 0x000000080200780c */ /* 0x000fe20000744270 */
[----:B------:R-:W-:Y:S01]  /*9820*/  @P4 STG.E.U16 desc[UR50][R4.64+0x150], R108 ;  /* 0x0001506c04004986 */ /* 0x000fe2000c101532 */
[----:B------:R-:W-:Y:S02]  /*9830*/  ISETP.GT.AND P0, PT, R0, 0xb1, PT ;  /* 0x000000b10000780c */ /* 0x000fe40003f04270 */
[C---:B------:R-:W-:Y:S01]  /*9840*/  ISETP.GT.AND P4, PT, R2.reuse, RZ, P3 ;  /* 0x000000ff0200720c */ /* 0x040fe20001f84270 */
[----:B------:R-:W-:Y:S01]  /*9850*/  @P5 STG.E.U16 desc[UR50][R4.64+0x152], R109 ;  /* 0x0001526d04005986 */ /* 0x000fe2000c101532 */
[----:B------:R-:W-:Y:S02]  /*9860*/  ISETP.GT.AND P5, PT, R2, RZ, P0 ;  /* 0x000000ff0200720c */ /* 0x000fe400007a4270 */
[----:B------:R-:W-:Y:S02]  /*9870*/  F2FP.F16.F32.PACK_AB R110, RZ, R110 ;  /* 0x0000006eff6e723e */ /* 0x000fe400000000ff */
[----:B------:R-:W-:-:S02]  /*9880*/  F2FP.F16.F32.PACK_AB R111, RZ, R111 ;  /* 0x0000006fff6f723e */ /* 0x000fc400000000ff */
[----:B------:R-:W-:Y:S01]  /*9890*/  F2FP.F16.F32.PACK_AB R112, RZ, R112 ;  /* 0x00000070ff70723e */ /* 0x000fe200000000ff */
[----:B------:R-:W-:Y:S01]  /*98a0*/  @P1 STG.E.U16 desc[UR50][R6.64+0x150], R110 ;  /* 0x0001506e06001986 */ /* 0x000fe2000c101532 */
[----:B------:R-:W-:Y:S02]  /*98b0*/  ISETP.GT.AND P1, PT, R2, 0x8, P3 ;  /* 0x000000080200780c */ /* 0x000fe40001f24270 */
[----:B------:R-:W-:Y:S01]  /*98c0*/  F2FP.F16.F32.PACK_AB R113, RZ, R113 ;  /* 0x00000071ff71723e */ /* 0x000fe200000000ff */
[----:B------:R-:W-:Y:S01]  /*98d0*/  @P2 STG.E.U16 desc[UR50][R6.64+0x152], R111 ;  /* 0x0001526f06002986 */ /* 0x000fe2000c101532 */
[----:B------:R-:W-:Y:S02]  /*98e0*/  ISETP.GT.AND P3, PT, R0, 0xb8, PT ;  /* 0x000000b80000780c */ /* 0x000fe40003f64270 */
[----:B------:R-:W-:Y:S01]  /*98f0*/  ISETP.GT.AND P2, PT, R2, 0x8, P0 ;  /* 0x000000080200780c */ /* 0x000fe20000744270 */
[----:B------:R-:W-:Y:S01]  /*9900*/  @P4 STG.E.U16 desc[UR50][R4.64+0x160], R112 ;  /* 0x0001607004004986 */ /* 0x000fe2000c101532 */
[----:B------:R-:W-:-:S02]  /*9910*/  ISETP.GT.AND P0, PT, R0, 0xb9, PT ;  /* 0x000000b90000780c */ /* 0x000fc40003f04270 */
[C---:B------:R-:W-:Y:S01]  /*9920*/  ISETP.GT.AND P4, PT, R2.reuse, RZ, P3 ;  /* 0x000000ff0200720c */ /* 0x040fe20001f84270 */
[----:B------:R-:W-:Y:S01]  /*9930*/  @P5 STG.E.U16 desc[UR50][R4.64+0x162], R113 ;  /* 0x0001627104005986 */ /* 0x000fe2000c101532 */
[C---:B------:R-:W-:Y:S02]  /*9940*/  ISETP.GT.AND P5, PT, R2.reuse, RZ, P0 ;  /* 0x000000ff0200720c */ /* 0x040fe400007a4270 */
[----:B------:R-:W-:Y:S02]  /*9950*/  F2FP.F16.F32.PACK_AB R114, RZ, R114 ;  /* 0x00000072ff72723e */ /* 0x000fe400000000ff */
[----:B------:R-:W-:Y:S02]  /*9960*/  F2FP.F16.F32.PACK_AB R115, RZ, R115 ;  /* 0x00000073ff73723e */ /* 0x000fe400000000ff */
        /* <DEDUP_REMOVED lines=58> */
[C---:B------:R-:W-:Y:S02]  /*9d10*/  ISETP.GT.AND P1, PT, R2.reuse, 0x8, P2 ;  /* 0x000000080200780c */ /* 0x040fe40001724270 */
[----:B------:R-:W-:Y:S01]  /*9d20*/  F2FP.F16.F32.PACK_AB R133, RZ, R133 ;  /* 0x00000085ff85723e */ /* 0x000fe200000000ff */
[----:B------:R-:W-:Y:S01]  /*9d30*/  @P0 STG.E.U16 desc[UR50][R6.64+0x1a2], R131 ;  /* 0x0001a28306000986 */ /* 0x000fe2000c101532 */
[----:B------:R-:W-:-:S02]  /*9d40*/  ISETP.GT.AND P2, PT, R2, 0x8, P3 ;  /* 0x000000080200780c */ /* 0x000fc40001f44270 */
[C---:B------:R-:W-:Y:S01]  /*9d50*/  ISETP.GT.AND P3, PT, R0.reuse, 0xe0, PT ;  /* 0x000000e00000780c */ /* 0x040fe20003f64270 */
        /* <DEDUP_REMOVED lines=9> */
[----:B------:R-:W-:Y:S02]  /*9df0*/  F2FP.F16.F32.PACK_AB R137, RZ, R137 ;  /* 0x00000089ff89723e */ /* 0x000fe400000000ff */
[C---:B------:R-:W-:Y:S01]  /*9e00*/  ISETP.GT.AND P1, PT, R2.reuse, 0x8, P3 ;  /* 0x000000080200780c */ /* 0x040fe20001f24270 */
[----:B------:R-:W-:Y:S01]  /*9e10*/  @P2 STG.E.U16 desc[UR50][R6.64+0x1b2], R135 ;  /* 0x0001b28706002986 */ /* 0x000fe2000c101532 */
[----:B------:R-:W-:Y:S02]  /*9e20*/  ISETP.GT.AND P0, PT, R2, 0x8, P0 ;  /* 0x000000080200780c */ /* 0x000fe40000704270 */
[----:B------:R-:W-:Y:S01]  /*9e30*/  F2FP.F16.F32.PACK_AB R138, RZ, R138 ;  /* 0x0000008aff8a723e */ /* 0x000fe200000000ff */
[----:B------:R-:W-:Y:S01]  /*9e40*/  @P4 STG.E.U16 desc[UR50][R4.64+0x1c0], R136 ;  /* 0x0001c08804004986 */ /* 0x000fe2000c101532 */
[----:B------:R-:W-:-:S02]  /*9e50*/  ISETP.GT.AND P4, PT, R0, 0xe8, PT ;  /* 0x000000e80000780c */ /* 0x000fc40003f84270 */
[----:B------:R-:W-:Y:S01]  /*9e60*/  F2FP.F16.F32.PACK_AB R139, RZ, R139 ;  /* 0x0000008bff8b723e */ /* 0x000fe200000000ff */
[----:B------:R-:W-:Y:S01]  /*9e70*/  @P5 STG.E.U16 desc[UR50][R4.64+0x1c2], R137 ;  /* 0x0001c28904005986 */ /* 0x000fe2000c101532 */
[----:B------:R-:W-:Y:S02]  /*9e80*/  ISETP.GT.AND P5, PT, R0, 0xe9, PT ;  /* 0x000000e90000780c */ /* 0x000fe40003fa4270 */
[C---:B------:R-:W-:Y:S01]  /*9e90*/  ISETP.GT.AND P2, PT, R2.reuse, RZ, P4 ;  /* 0x000000ff0200720c */ /* 0x040fe20002744270 */
[----:B------:R-:W-:Y:S01]  /*9ea0*/  @P1 STG.E.U16 desc[UR50][R6.64+0x1c0], R138 ;  /* 0x0001c08a06001986 */ /* 0x000fe2000c101532 */
[C---:B------:R-:W-:Y:S02]  /*9eb0*/  ISETP.GT.AND P6, PT, R2.reuse, RZ, P5 ;  /* 0x000000ff0200720c */ /* 0x040fe40002fc4270 */
[----:B------:R-:W-:Y:S01]  /*9ec0*/  ISETP.GT.AND P4, PT, R2, 0x8, P4 ;  /* 0x000000080200780c */ /* 0x000fe20002784270 */
[----:B------:R-:W-:Y:S01]  /*9ed0*/  @P0 STG.E.U16 desc[UR50][R6.64+0x1c2], R139 ;  /* 0x0001c28b06000986 */ /* 0x000fe2000c101532 */
[----:B------:R-:W-:-:S02]  /*9ee0*/  F2FP.F16.F32.PACK_AB R140, RZ, R140 ;  /* 0x0000008cff8c723e */ /* 0x000fc400000000ff */
[----:B------:R-:W-:Y:S02]  /*9ef0*/  F2FP.F16.F32.PACK_AB R141, RZ, R141 ;  /* 0x0000008dff8d723e */ /* 0x000fe400000000ff */
[C---:B------:R-:W-:Y:S02]  /*9f00*/  ISETP.GT.AND P3, PT, R0.reuse, 0xf0, PT ;  /* 0x000000f00000780c */ /* 0x040fe40003f64270 */
[----:B------:R-:W-:Y:S01]  /*9f10*/  F2FP.F16.F32.PACK_AB R142, RZ, R142 ;  /* 0x0000008eff8e723e */ /* 0x000fe200000000ff */
[----:B------:R-:W-:Y:S01]  /*9f20*/  @P2 STG.E.U16 desc[UR50][R4.64+0x1d0], R140 ;  /* 0x0001d08c04002986 */ /* 0x000fe2000c101532 */
[----:B------:R-:W-:Y:S02]  /*9f30*/  ISETP.GT.AND P2, PT, R0, 0xf1, PT ;  /* 0x000000f10000780c */ /* 0x000fe40003f44270 */
[----:B------:R-:W-:Y:S01]  /*9f40*/  F2FP.F16.F32.PACK_AB R143, RZ, R143 ;  /* 0x0000008fff8f723e */ /* 0x000fe200000000ff */
[----:B------:R-:W-:Y:S01]  /*9f50*/  @P6 STG.E.U16 desc[UR50][R4.64+0x1d2], R141 ;  /* 0x0001d28d04006986 */ /* 0x000fe2000c101532 */
[----:B------:R-:W-:-:S02]  /*9f60*/  ISETP.GT.AND P6, PT, R2, 0x8, P5 ;  /* 0x000000080200780c */ /* 0x000fc40002fc4270 */
[C---:B------:R-:W-:Y:S01]  /*9f70*/  ISETP.GT.AND P5, PT, R2.reuse, RZ, P3 ;  /* 0x000000ff0200720c */ /* 0x040fe20001fa4270 */
[----:B------:R-:W-:Y:S01]  /*9f80*/  @P4 STG.E.U16 desc[UR50][R6.64+0x1d0], R142 ;  /* 0x0001d08e06004986 */ /* 0x000fe2000c101532 */
[C---:B------:R-:W-:Y:S02]  /*9f90*/  ISETP.GT.AND P4, PT, R2.reuse, RZ, P2 ;  /* 0x000000ff0200720c */ /* 0x040fe40001784270 */
[----:B------:R-:W-:Y:S02]  /*9fa0*/  F2FP.F16.F32.PACK_AB R144, RZ, R144 ;  /* 0x00000090ff90723e */ /* 0x000fe400000000ff */
[----:B------:R-:W-:Y:S02]  /*9fb0*/  ISETP.GT.AND P3, PT, R2, 0x8, P3 ;  /* 0x000000080200780c */ /* 0x000fe40001f64270 */
[C---:B------:R-:W-:Y:S02]  /*9fc0*/  ISETP.GT.AND P0, PT, R0.reuse, 0xf9, PT ;  /* 0x000000f90000780c */ /* 0x040fe40003f04270 */
[----:B------:R-:W-:Y:S01]  /*9fd0*/  ISETP.GT.AND P1, PT, R0, 0xf8, PT ;  /* 0x000000f80000780c */ /* 0x000fe20003f24270 */
[----:B------:R-:W-:Y:S01]  /*9fe0*/  @P6 STG.E.U16 desc[UR50][R6.64+0x1d2], R143 ;  /* 0x0001d28f06006986 */ /* 0x000fe2000c101532 */
[----:B------:R-:W-:-:S02]  /*9ff0*/  ISETP.GT.AND P2, PT, R2, 0x8, P2 ;  /* 0x000000080200780c */ /* 0x000fc40001744270 */
[C---:B------:R-:W-:Y:S01]  /*a000*/  ISETP.GT.AND P6, PT, R2.reuse, RZ, P1 ;  /* 0x000000ff0200720c */ /* 0x040fe20000fc4270 */
[----:B------:R-:W-:Y:S01]  /*a010*/  @P5 STG.E.U16 desc[UR50][R4.64+0x1e0], R144 ;  /* 0x0001e09004005986 */ /* 0x000fe2000c101532 */
[C---:B------:R-:W-:Y:S01]  /*a020*/  ISETP.GT.AND P5, PT, R2.reuse, RZ, P0 ;  /* 0x000000ff0200720c */ /* 0x040fe200007a4270 */
[----:B------:R-:W-:Y:S01]  /*a030*/  @P4 IMAD.MOV.U32 R3, RZ, RZ, R5 ;  /* 0x000000ffff034224 */ /* 0x000fe200078e0005 */
[C---:B------:R-:W-:Y:S02]  /*a040*/  ISETP.GT.AND P1, PT, R2.reuse, 0x8, P1 ;  /* 0x000000080200780c */ /* 0x040fe40000f24270 */
[----:B------:R-:W-:Y:S01]  /*a050*/  ISETP.GT.AND P0, PT, R2, 0x8, P0 ;  /* 0x000000080200780c */ /* 0x000fe20000704270 */
[----:B------:R-:W-:Y:S01]  /*a060*/  @P4 IMAD.MOV.U32 R2, RZ, RZ, R4 ;  /* 0x000000ffff024224 */ /* 0x000fe200078e0004 */
[----:B------:R-:W-:Y:S02]  /*a070*/  F2FP.F16.F32.PACK_AB R145, RZ, R145 ;  /* 0x00000091ff91723e */ /* 0x000fe400000000ff */
[----:B------:R-:W-:-:S02]  /*a080*/  F2FP.F16.F32.PACK_AB R146, RZ, R146 ;  /* 0x00000092ff92723e */ /* 0x000fc400000000ff */
[----:B------:R-:W-:Y:S01]  /*a090*/  F2FP.F16.F32.PACK_AB R147, RZ, R147 ;  /* 0x00000093ff93723e */ /* 0x000fe200000000ff */
[----:B------:R0:W-:Y:S01]  /*a0a0*/  @P4 STG.E.U16 desc[UR50][R2.64+0x1e2], R145 ;  /* 0x0001e29102004986 */ /* 0x0001e2000c101532 */
[----:B------:R-:W-:Y:S02]  /*a0b0*/  F2FP.F16.F32.PACK_AB R148, RZ, R148 ;  /* 0x00000094ff94723e */ /* 0x000fe400000000ff */
[----:B------:R-:W-:Y:S02]  /*a0c0*/  F2FP.F16.F32.PACK_AB R149, RZ, R149 ;  /* 0x00000095ff95723e */ /* 0x000fe400000000ff */
[----:B------:R-:W-:Y:S02]  /*a0d0*/  F2FP.F16.F32.PACK_AB R150, RZ, R150 ;  /* 0x00000096ff96723e */ /* 0x000fe400000000ff */
[----:B------:R-:W-:Y:S01]  /*a0e0*/  F2FP.F16.F32.PACK_AB R151, RZ, R151 ;  /* 0x00000097ff97723e */ /* 0x000fe200000000ff */
[----:B0-----:R-:W-:Y:S02]  /*a0f0*/  @P3 IMAD.MOV.U32 R2, RZ, RZ, R6 ;  /* 0x000000ffff023224 */ /* 0x001fe400078e0006 */
[----:B------:R-:W-:-:S05]  /*a100*/  @P3 IMAD.MOV.U32 R3, RZ, RZ, R7 ;  /* 0x000000ffff033224 */ /* 0x000fca00078e0007 */
[----:B------:R0:W-:Y:S02]  /*a110*/  @P3 STG.E.U16 desc[UR50][R2.64+0x1e0], R146 ;  /* 0x0001e09202003986 */ /* 0x0001e4000c101532 */
[----:B0-----:R-:W-:Y:S02]  /*a120*/  @P2 IMAD.MOV.U32 R2, RZ, RZ, R6 ;  /* 0x000000ffff022224 */ /* 0x001fe400078e0006 */
[----:B------:R-:W-:-:S05]  /*a130*/  @P2 IMAD.MOV.U32 R3, RZ, RZ, R7 ;  /* 0x000000ffff032224 */ /* 0x000fca00078e0007 */
[----:B------:R0:W-:Y:S02]  /*a140*/  @P2 STG.E.U16 desc[UR50][R2.64+0x1e2], R147 ;  /* 0x0001e29302002986 */ /* 0x0001e4000c101532 */
[----:B0-----:R-:W-:Y:S02]  /*a150*/  @P6 IMAD.MOV.U32 R2, RZ, RZ, R4 ;  /* 0x000000ffff026224 */ /* 0x001fe400078e0004 */
[----:B------:R-:W-:-:S05]  /*a160*/  @P6 IMAD.MOV.U32 R3, RZ, RZ, R5 ;  /* 0x000000ffff036224 */ /* 0x000fca00078e0005 */
[----:B------:R0:W-:Y:S04]  /*a170*/  @P6 STG.E.U16 desc[UR50][R2.64+0x1f0], R148 ;  /* 0x0001f09402006986 */ /* 0x0001e8000c101532 */
[----:B------:R1:W-:Y:S01]  /*a180*/  @P5 STG.E.U16 desc[UR50][R4.64+0x1f2], R149 ;  /* 0x0001f29504005986 */ /* 0x0003e2000c101532 */
[----:B0-----:R-:W-:Y:S02]  /*a190*/  @P1 IMAD.MOV.U32 R2, RZ, RZ, R6 ;  /* 0x000000ffff021224 */ /* 0x001fe400078e0006 */
[----:B------:R-:W-:-:S05]  /*a1a0*/  @P1 IMAD.MOV.U32 R3, RZ, RZ, R7 ;  /* 0x000000ffff031224 */ /* 0x000fca00078e0007 */
[----:B------:R1:W-:Y:S04]  /*a1b0*/  @P1 STG.E.U16 desc[UR50][R2.64+0x1f0], R150 ;  /* 0x0001f09602001986 */ /* 0x0003e8000c101532 */
[----:B------:R1:W-:Y:S02]  /*a1c0*/  @P0 STG.E.U16 desc[UR50][R6.64+0x1f2], R151 ;  /* 0x0001f29706000986 */ /* 0x0003e4000c101532 */
.L_x_285:
[----:B------:R-:W-:Y:S05]  /*a1d0*/  BSYNC B0 ;  /* 0x0000000000007941 */ /* 0x000fea0003800000 */
.L_x_31:
[----:B-1----:R-:W-:Y:S01]  /*a1e0*/  IMAD.U32 R2, RZ, RZ, UR38 ;  /* 0x00000026ff027e24 */ /* 0x002fe2000f8e00ff */
[----:B------:R-:W-:Y:S01]  /*a1f0*/  ULDC.64 UR4, c[0x0][0x650] ;  /* 0x0001940000047ab9 */ /* 0x000fe20000000a00 */
[----:B0-----:R-:W-:Y:S01]  /*a200*/  IMAD.U32 R0, RZ, RZ, UR41 ;  /* 0x00000029ff007e24 */ /* 0x001fe2000f8e00ff */
[----:B------:R0:W-:Y:S01]  /*a210*/  SYNCS.ARRIVE.TRANS64.A1T0 RZ, [R158+UR46], RZ ;  /* 0x000000ff9eff79a7 */ /* 0x0001e2000810002e */
[----:B------:R-:W-:Y:S01]  /*a220*/  IMAD.U32 R3, RZ, RZ, UR39 ;  /* 0x00000027ff037e24 */ /* 0x000fe2000f8e00ff */
[C---:B------:R-:W-:Y:S01]  /*a230*/  LEA R16, P0, R2.reuse, R16, 0x1 ;  /* 0x0000001002107211 */ /* 0x040fe200078008ff */
[----:B-----5:R-:W-:Y:S02]  /*a240*/  IMAD.MOV.U32 R18, RZ, RZ, -0x1 ;  /* 0xffffffffff127424 */ /* 0x020fe400078e00ff */
[----:B------:R-:W-:Y:S01]  /*a250*/  IMAD.MOV.U32 R19, RZ, RZ, -0x1 ;  /* 0xffffffffff137424 */ /* 0x000fe200078e00ff */
[----:B------:R-:W-:Y:S01]  /*a260*/  LEA.HI.X R17, R2, R17, R0, 0x1, P0 ;  /* 0x0000001102117211 */ /* 0x000fe200000f0c00 */
[----:B------:R-:W-:Y:S01]  /*a270*/  IMAD.MOV.U32 R2, RZ, RZ, -0x1 ;  /* 0xffffffffff027424 */ /* 0x000fe200078e00ff */
[----:B------:R-:W-:-:S02]  /*a280*/  ISETP.GE.U32.AND P0, PT, R16, UR4, PT ;  /* 0x0000000410007c0c */ /* 0x000fc4000bf06070 */
[----:B------:R-:W-:Y:S02]  /*a290*/  PRMT R0, RZ, 0x7610, R0 ;  /* 0x00007610ff007816 */ /* 0x000fe40000000000 */
[----:B------:R-:W-:-:S13]  /*a2a0*/  ISETP.GE.U32.AND.EX P0, PT, R17, UR5, PT, P0 ;  /* 0x0000000511007c0c */ /* 0x000fda000bf06100 */
[----:B0-----:R-:W-:Y:S05]  /*a2b0*/  @P0 BRA `(.L_x_286) ;  /* 0x00000004008c0947 */ /* 0x001fea0003800000 */
[----:B------:R-:W0:Y:S01]  /*a2c0*/  S2UR UR7, SR_CTAID.X ;  /* 0x00000000000779c3 */ /* 0x000e220000002500 */
[----:B------:R-:W-:Y:S01]  /*a2d0*/  ULDC.64 UR4, c[0x0][0x628] ;  /* 0x00018a0000047ab9 */ /* 0x000fe20000000a00 */
[----:B------:R-:W-:Y:S01]  /*a2e0*/  ULDC UR6, c[0x0][0x150] ;  /* 0x0000540000067ab9 */ /* 0x000fe20000000800 */
[----:B------:R-:W-:Y:S01]  /*a2f0*/  ISETP.NE.U32.AND P0, PT, RZ, UR4, PT ;  /* 0x00000004ff007c0c */ /* 0x000fe2000bf05070 */
[----:B------:R-:W-:Y:S01]  /*a300*/  ULDC UR15, c[0x0][0x630] ;  /* 0x00018c00000f7ab9 */ /* 0x000fe20000000800 */
[C---:B------:R-:W-:Y:S01]  /*a310*/  R2UR UR16, R16.reuse ;  /* 0x00000000101072ca */ /* 0x040fe200000e0000 */
[----:B------:R-:W-:Y:S01]  /*a320*/  ULDC UR18, c[0x0][0x154] ;  /* 0x0000550000127ab9 */ /* 0x000fe20000000800 */
[----:B------:R-:W-:Y:S01]  /*a330*/  ISETP.NE.AND.EX P0, PT, RZ, UR5, PT, P0 ;  /* 0x00000005ff007c0c */ /* 0x000fe2000bf05300 */
[----:B------:R-:W1:Y:S01]  /*a340*/  S2UR UR19, SR_CTAID.Y ;  /* 0x00000000001379c3 */ /* 0x000e620000002600 */
[----:B------:R-:W-:Y:S02]  /*a350*/  R2UR UR17, R17 ;  /* 0x00000000111172ca */ /* 0x000fe400000e0000 */
[----:B------:R-:W-:-:S02]  /*a360*/  R2UR UR12, R16 ;  /* 0x00000000100c72ca */ /* 0x000fc400000e0000 */
[----:B------:R-:W-:Y:S02]  /*a370*/  R2UR UR13, R17 ;  /* 0x00000000110d72ca */ /* 0x000fe400000e0000 */
[----:B0-----:R-:W-:-:S05]  /*a380*/  I2FP.F32.U32 R0, UR7 ;  /* 0x0000000700007c45 */ /* 0x001fca0008201000 */
[----:B------:R-:W-:-:S04]  /*a390*/  FMUL R0, R0, UR6 ;  /* 0x0000000600007c20 */ /* 0x000fc80008400000 */
[----:B------:R0:W0:Y:S01]  /*a3a0*/  F2I.U32.TRUNC.NTZ R2, R0 ;  /* 0x0000000000027305 */ /* 0x000022000020f000 */
[----:B-1----:R-:W-:Y:S05]  /*a3b0*/  @!P0 BRA `(.L_x_287) ;  /* 0x0000000000308947 */ /* 0x002fea0003800000 */
        /* <DEDUP_REMOVED lines=12> */
.L_x_287:
[----:B------:R-:W-:Y:S01]  /*a480*/  USHF.R.U64 UR6, UR12, UR15, UR13 ;  /* 0x0000000f0c067299 */ /* 0x000fe2000800120d */
[----:B0-----:R-:W-:Y:S01]  /*a490*/  I2FP.F32.U32 R0, UR19 ;  /* 0x0000001300007c45 */ /* 0x001fe20008201000 */
[----:B------:R-:W-:Y:S01]  /*a4a0*/  USHF.R.U32.HI UR4, URZ, UR15, UR13 ;  /* 0x0000000f3f047299 */ /* 0x000fe2000801160d */
[----:B------:R-:W-:Y:S01]  /*a4b0*/  R2UR UR14, R2 ;  /* 0x00000000020e72ca */ /* 0x000fe200000e0000 */
[----:B------:R-:W-:Y:S02]  /*a4c0*/  UIADD3 UR9, UP0, URZ, -UR6, URZ ;  /* 0x800000063f097290 */ /* 0x000fe4000ff1e03f */
[----:B------:R-:W-:Y:S01]  /*a4d0*/  FMUL R0, R0, UR18 ;  /* 0x0000001200007c20 */ /* 0x000fe20008400000 */
[----:B------:R-:W-:Y:S01]  /*a4e0*/  ULDC.64 UR12, c[0x0][0x620] ;  /* 0x00018800000c7ab9 */ /* 0x000fe20000000a00 */
[----:B------:R-:W-:Y:S01]  /*a4f0*/  UIADD3.X UR4, URZ, ~UR4, URZ, UP0, !UPT ;  /* 0x800000043f047290 */ /* 0x000fe200087fe43f */
[----:B------:R-:W-:Y:S01]  /*a500*/  UMOV UR10, UR16 ;  /* 0x00000010000a7c82 */ /* 0x000fe20008000000 */
[----:B------:R-:W-:-:S02]  /*a510*/  UMOV UR11, UR17 ;  /* 0x00000011000b7c82 */ /* 0x000fc40008000000 */
[----:B------:R-:W0:Y:S01]  /*a520*/  F2I.U32.TRUNC.NTZ R0, R0 ;  /* 0x0000000000007305 */ /* 0x000e22000020f000 */
[----:B------:R-:W-:Y:S02]  /*a530*/  UIMAD UR4, UR4, UR12, URZ ;  /* 0x0000000c040472a4 */ /* 0x000fe4000f8e023f */
        /* <DEDUP_REMOVED lines=9> */
[----:B------:R-:W-:Y:S01]  /*a5d0*/  USHF.R.U64 UR12, UR10, UR13, UR11 ;  /* 0x0000000d0a0c7299 */ /* 0x000fe2000800120b */
[----:B0-----:R-:W-:Y:S01]  /*a5e0*/  R2UR UR16, R0 ;  /* 0x00000000001072ca */ /* 0x001fe200000e0000 */
[----:B------:R-:W-:Y:S01]  /*a5f0*/  USHF.R.U32.HI UR10, URZ, UR13, UR11 ;  /* 0x0000000d3f0a7299 */ /* 0x000fe2000801160b */
[----:B------:R-:W-:Y:S01]  /*a600*/  ISETP.NE.AND.EX P0, PT, RZ, UR5, PT, P0 ;  /* 0x00000005ff007c0c */ /* 0x000fe2000bf05300 */
[----:B------:R-:W-:Y:S01]  /*a610*/  ULDC UR17, c[0x0][0x608] ;  /* 0x0001820000117ab9 */ /* 0x000fe20000000800 */
[----:B------:R-:W-:-:S02]  /*a620*/  ULOP3.LUT UR23, URZ, UR18, URZ, 0x33, !UPT ;  /* 0x000000123f177292 */ /* 0x000fc4000f8e333f */
[----:B------:R-:W-:Y:S02]  /*a630*/  USHF.R.U64 UR18, UR12, UR17, UR10 ;  /* 0x000000110c127299 */ /* 0x000fe4000800120a */
[----:B------:R-:W-:Y:S01]  /*a640*/  USHF.R.U32.HI UR10, URZ, UR17, UR10 ;  /* 0x000000113f0a7299 */ /* 0x000fe2000801160a */
[----:B------:R-:W-:Y:S01]  /*a650*/  UMOV UR20, 0x1 ;  /* 0x0000000100147882 */ /* 0x000fe20000000000 */
[----:B------:R-:W-:Y:S02]  /*a660*/  UIADD3 UR14, -UR14, URZ, URZ ;  /* 0x0000003f0e0e7290 */ /* 0x000fe4000fffe13f */
[----:B------:R-:W-:Y:S02]  /*a670*/  USHF.L.U32 UR13, UR20, UR22, URZ ;  /* 0x00000016140d7299 */ /* 0x000fe4000800063f */
[----:B------:R-:W-:Y:S01]  /*a680*/  USHF.R.U64 UR20, UR18, UR22, UR10 ;  /* 0x0000001612147299 */ /* 0x000fe2000800120a */
[----:B------:R-:W-:Y:S01]  /*a690*/  ULDC UR15, c[0x0][0x144] ;  /* 0x00005100000f7ab9 */ /* 0x000fe20000000800 */
[----:B------:R-:W-:Y:S01]  /*a6a0*/  ULDC UR8, c[0x0][0x600] ;  /* 0x0001800000087ab9 */ /* 0x000fe20000000800 */
[----:B------:R-:W-:-:S02]  /*a6b0*/  UIADD3 UR21, -UR16, URZ, URZ ;  /* 0x0000003f10157290 */ /* 0x000fc4000fffe13f */
[----:B------:R-:W-:Y:S02]  /*a6c0*/  USHF.R.U32.HI UR17, URZ, UR22, UR10 ;  /* 0x000000163f117299 */ /* 0x000fe4000801160a */
[----:B------:R-:W-:Y:S02]  /*a6d0*/  UIADD3 UR9, UR8, -0x1, URZ ;  /* 0xffffffff08097890 */ /* 0x000fe4000fffe03f */
        /* <DEDUP_REMOVED lines=16> */
.L_x_288:
[----:B------:R-:W-:Y:S01]  /*a7e0*/  UISETP.NE.AND UP0, UPT, UR40, URZ, UPT ;  /* 0x0000003f2800728c */ /* 0x000fe2000bf05270 */
[----:B------:R-:W-:Y:S01]  /*a7f0*/  IMAD.MOV.U32 R0, RZ, RZ, 0x1 ;  /* 0x00000001ff007424 */ /* 0x000fe200078e00ff */
[----:B------:R-:W-:Y:S01]  /*a800*/  USHF.R.U64 UR4, UR16, UR24, UR17 ;  /* 0x0000001810047299 */ /* 0x000fe20008001211 */
[----:B------:R-:W-:Y:S01]  /*a810*/  IMAD.U32 R19, RZ, RZ, UR6 ;  /* 0x00000006ff137e24 */ /* 0x000fe2000f8e00ff */
[----:B------:R-:W-:Y:S02]  /*a820*/  ULOP3.LUT UR18, UR18, UR23, URZ, 0xc0, !UPT ;  /* 0x0000001712127292 */ /* 0x000fe4000f8ec03f */
[----:B------:R-:W-:Y:S02]  /*a830*/  UIADD3 UR5, -UR4, URZ, URZ ;  /* 0x0000003f04057290 */ /* 0x000fe4000fffe13f */
[----:B------:R-:W-:Y:S02]  /*a840*/  ULOP3.LUT UR9, UR12, UR9, URZ, 0xc0, !UPT ;  /* 0x000000090c097292 */ /* 0x000fe4000f8ec03f */
[----:B------:R-:W-:-:S02]  /*a850*/  UIMAD UR4, UR13, UR4, UR18 ;  /* 0x000000040d0472a4 */ /* 0x000fc4000f8e0212 */
[----:B------:R-:W-:Y:S02]  /*a860*/  @UP0 UIMAD UR22, UR26, UR21, UR19 ;  /* 0x000000151a1602a4 */ /* 0x000fe4000f8e0213 */
[----:B------:R-:W-:Y:S01]  /*a870*/  UIMAD UR5, UR5, UR25, UR20 ;  /* 0x00000019050572a4 */ /* 0x000fe2000f8e0214 */
[----:B------:R-:W-:Y:S02]  /*a880*/  ULDC UR7, c[0x0][0x610] ;  /* 0x0001840000077ab9 */ /* 0x000fe40000000800 */
[----:B------:R-:W-:Y:S02]  /*a890*/  UIMAD UR4, UR4, UR7, UR22 ;  /* 0x00000007040472a4 */ /* 0x000fe4000f8e0216 */
[----:B------:R-:W-:-:S04]  /*a8a0*/  UIMAD UR5, UR5, UR8, UR9 ;  /* 0x00000008050572a4 */ /* 0x000fc8000f8e0209 */
[----:B------:R-:W-:Y:S02]  /*a8b0*/  USEL UR7, UR5, UR4, !UP0 ;  /* 0x0000000405077287 */ /* 0x000fe4000c000000 */
[----:B------:R-:W-:-:S04]  /*a8c0*/  USEL UR4, UR4, UR5, !UP0 ;  /* 0x0000000504047287 */ /* 0x000fc8000c000000 */
[----:B------:R-:W-:Y:S02]  /*a8d0*/  IMAD.U32 R2, RZ, RZ, UR7 ;  /* 0x00000007ff027e24 */ /* 0x000fe4000f8e00ff */
[----:B------:R-:W-:-:S07]  /*a8e0*/  IMAD.U32 R18, RZ, RZ, UR4 ;  /* 0x00000004ff127e24 */ /* 0x000fce000f8e00ff */
.L_x_286:
[----:B------:R-:W-:Y:S02]  /*a8f0*/  LOP3.LUT P0, RZ, R0, 0xff, RZ, 0xc0, !PT ;  /* 0x000000ff00ff7812 */ /* 0x000fe4000780c0ff */
[----:B------:R-:W-:-:S11]  /*a900*/  LOP3.LUT R166, R166, 0x1, RZ, 0x3c, !PT ;  /* 0x00000001a6a67812 */ /* 0x000fd600078e3cff */
[----:B------:R-:W-:Y:S05]  /*a910*/  @P0 BRA `(.L_x_289) ;  /* 0xffffff6800f80947 */ /* 0x000fea000383ffff */
[----:B------:R-:W-:Y:S05]  /*a920*/  EXIT ;  /* 0x000000000000794d */ /* 0x000fea0003800000 */
.L_x_12:
[----:B------:R-:W-:-:S08]  /*a930*/  ISETP.NE.AND P0, PT, RZ, UR8, PT ;  /* 0x00000008ff007c0c */ /* 0x000fd0000bf05270 */
[----:B-----5:R-:W0:-:S00]  /*a940*/  USETMAXREG.DEALLOC.CTAPOOL 0x28 ;  /* 0x00000028000079c8 */ /* 0x020e0000080e0500 */
[----:B------:R-:W-:Y:S05]  /*a950*/  @P0 EXIT ;  /* 0x000000000000094d */ /* 0x000fea0003800000 */
[----:B0-----:R-:W-:Y:S01]  /*a960*/  LOP3.LUT P0, RZ, R5, 0xff, RZ, 0xc0, !PT ;  /* 0x000000ff05ff7812 */ /* 0x001fe2000780c0ff */
[----:B------:R-:W-:Y:S02]  /*a970*/  IMAD.MOV.U32 R8, RZ, RZ, 0x1 ;  /* 0x00000001ff087424 */ /* 0x000fe400078e00ff */
[----:B------:R-:W-:-:S10]  /*a980*/  IMAD.MOV.U32 R0, RZ, RZ, RZ ;  /* 0x000000ffff007224 */ /* 0x000fd400078e00ff */
[----:B------:R-:W-:Y:S05]  /*a990*/  @!P0 BRA `(.L_x_290) ;  /* 0x0000000c00448947 */ /* 0x000fea0003800000 */
[----:B------:R-:W-:Y:S01]  /*a9a0*/  LOP3.LUT P0, RZ, R4, 0x1f, RZ, 0xc0, !PT ;  /* 0x0000001f04ff7812 */ /* 0x000fe2000780c0ff */
[----:B------:R-:W-:Y:S01]  /*a9b0*/  ULDC UR5, c[0x0][0x658] ;  /* 0x0001960000057ab9 */ /* 0x000fe20000000800 */
[----:B------:R-:W-:Y:S01]  /*a9c0*/  UMOV UR6, 0xffffffff ;  /* 0xffffffff00067882 */ /* 0x000fe20000000000 */
[----:B------:R-:W-:Y:S01]  /*a9d0*/  BSSY B0, `(.L_x_290) ;  /* 0x00000cd000007945 */ /* 0x000fe20003800000 */
[----:B------:R-:W-:Y:S01]  /*a9e0*/  USHF.L.U32 UR6, UR6, UR5, URZ ;  /* 0x0000000506067299 */ /* 0x000fe2000800063f */
[C---:B------:R-:W-:Y:S01]  /*a9f0*/  ISETP.NE.AND P3, PT, R3.reuse, RZ, PT ;  /* 0x000000ff0300720c */ /* 0x040fe20003f65270 */
[----:B------:R-:W-:Y:S01]  /*aa00*/  IMAD.MOV.U32 R9, RZ, RZ, 0x1 ;  /* 0x00000001ff097424 */ /* 0x000fe200078e00ff */
[----:B------:R-:W-:Y:S01]  /*aa10*/  ISETP.NE.OR P0, PT, R3, RZ, !P0 ;  /* 0x000000ff0300720c */ /* 0x000fe20004705670 */
[----:B------:R-:W-:Y:S01]  /*aa20*/  IMAD.MOV.U32 R8, RZ, RZ, 0x1 ;  /* 0x00000001ff087424 */ /* 0x000fe200078e00ff */
[----:B------:R-:W-:Y:S01]  /*aa30*/  ULDC UR4, c[0x0][0x600] ;  /* 0x0001800000047ab9 */ /* 0x000fe20000000800 */
[----:B------:R-:W-:Y:S01]  /*aa40*/  IMAD.MOV.U32 R0, RZ, RZ, RZ ;  /* 0x000000ffff007224 */ /* 0x000fe200078e00ff */
[----:B------:R-:W-:Y:S01]  /*aa50*/  UMOV UR7, 0x1 ;  /* 0x0000000100077882 */ /* 0x000fe20000000000 */
[----:B------:R-:W-:-:S02]  /*aa60*/  UIADD3 UR21, UR37, 0x1, URZ ;  /* 0x0000000125157890 */ /* 0x000fc4000fffe03f */
[----:B------:R-:W-:Y:S02]  /*aa70*/  ULOP3.LUT UR13, UR42, 0x2, URZ, 0xfc, !UPT ;  /* 0x000000022a0d7892 */ /* 0x000fe4000f8efc3f */
[----:B------:R-:W-:Y:S02]  /*aa80*/  UIADD3 UR4, UR4, -0x1, URZ ;  /* 0xffffffff04047890 */ /* 0x000fe4000fffe03f */
[----:B------:R-:W-:Y:S02]  /*aa90*/  USHF.L.U32 UR5, UR7, UR5, URZ ;  /* 0x0000000507057299 */ /* 0x000fe4000800063f */
[----:B------:R-:W-:Y:S01]  /*aaa0*/  ULOP3.LUT UR6, URZ, UR6, URZ, 0x33, !UPT ;  /* 0x000000063f067292 */ /* 0x000fe2000f8e333f */
[----:B------:R-:W-:-:S11]  /*aab0*/  ULDC.64 UR30, c[0x0][0x198] ;  /* 0x00006600001e7ab9 */ /* 0x000fd60000000a00 */
.L_x_302:
[----:B------:R-:W-:-:S03]  /*aac0*/  UMOV UR7, 0xffffffff ;  /* 0xffffffff00077882 */ /* 0x000fc60000000000 */
[----:B------:R-:W-:Y:S05]  /*aad0*/  BRA.DIV UR7, `(.L_x_291) ;  /* 0x0000000e07c47947 */ /* 0x000fea000b800000 */
[----:B------:R-:W-:-:S13]  /*aae0*/  ELECT P6, URZ, PT ;  /* 0x00000000003f782f */ /* 0x000fda00038c0000 */
.L_x_313:
[----:B------:R-:W0:Y:S01]  /*aaf0*/  LDC R3, c[0x0][0x28c] ;  /* 0x0000a300ff037b82 */ /* 0x000e220000000800 */
[----:B------:R-:W-:Y:S01]  /*ab00*/  BSSY B1, `(.L_x_292) ;  /* 0x0000044000017945 */ /* 0x000fe20003800000 */
[----:B0-----:R-:W-:-:S13]  /*ab10*/  ISETP.LT.OR P6, PT, R3, 0x1, !P6 ;  /* 0x000000010300780c */ /* 0x001fda00077c1670 */
[----:B------:R-:W-:Y:S05]  /*ab20*/  @P6 BRA `(.L_x_293) ;  /* 0x0000000400046947 */ /* 0x000fea0003800000 */
[----:B------:R-:W-:Y:S02]  /*ab30*/  IMAD.SHL.U32 R6, R2, 0x100, RZ ;  /* 0x0000010002067824 */ /* 0x000fe400078e00ff */
[----:B------:R-:W-:Y:S02]  /*ab40*/  IMAD.SHL.U32 R18, R18, 0x40, RZ ;  /* 0x0000004012127824 */ /* 0x000fe400078e00ff */
[----:B------:R-:W-:Y:S02]  /*ab50*/  IMAD.MOV.U32 R11, RZ, RZ, RZ ;  /* 0x000000ffff0b7224 */ /* 0x000fe400078e00ff */
[----:B------:R-:W-:Y:S02]  /*ab60*/  IMAD.U32 R12, RZ, RZ, UR21 ;  /* 0x00000015ff0c7e24 */ /* 0x000fe4000f8e00ff */
[----:B------:R-:W-:Y:S02]  /*ab70*/  IMAD.MOV.U32 R2, RZ, RZ, R8 ;  /* 0x000000ffff027224 */ /* 0x000fe400078e0008 */
[----:B------:R-:W-:-:S07]  /*ab80*/  IMAD.MOV.U32 R3, RZ, RZ, R0 ;  /* 0x000000ffff037224 */ /* 0x000fce00078e0000 */
.L_x_297:
[----:B------:R-:W0:Y:S01]  /*ab90*/  S2R R5, SR_CgaCtaId ;  /* 0x0000000000057919 */ /* 0x000e220000008800 */
[----:B------:R-:W-:-:S04]  /*aba0*/  MOV R4, 0x400 ;  /* 0x0000040000047802 */ /* 0x000fc80000000f00 */
[----:B0-----:R-:W-:Y:S02]  /*abb0*/  LEA R10, R5, R4, 0x18 ;  /* 0x00000004050a7211 */ /* 0x001fe400078ec0ff */
[----:B------:R-:W-:Y:S01]  /*abc0*/  SHF.L.U32 R4, R2, 0x1f, RZ ;  /* 0x0000001f02047819 */ /* 0x000fe200000006ff */
[----:B------:R-:W0:Y:S02]  /*abd0*/  @!P3 LDC R5, c[0x0][0x500] ;  /* 0x00014000ff05bb82 */ /* 0x000e240000000800 */
[----:B------:R-:W-:-:S04]  /*abe0*/  IMAD R7, R3, 0x8, R10 ;  /* 0x0000000803077824 */ /* 0x000fc800078e020a */
[----:B------:R-:W1:Y:S02]  /*abf0*/  SYNCS.PHASECHK.TRANS64.TRYWAIT P1, [R7+URZ+0x10], R4 ;  /* 0x00001004070075a7 */ /* 0x000e64000802017f */
[----:B-1----:R-:W-:Y:S05]  /*ac00*/  @!P1 BRA `(.L_x_294) ;  /* 0x0000000c00989947 */ /* 0x002fea0003800000 */
.L_x_314:
[----:B------:R-:W-:Y:S01]  /*ac10*/  UPRMT UR7, UR13, 0x9910, URZ ;  /* 0x000099100d077896 */ /* 0x000fe2000800003f */
[----:B0-----:R0:W-:Y:S03]  /*ac20*/  @!P3 SYNCS.ARRIVE.TRANS64 RZ, [R7+URZ], R5 ;  /* 0x0000000507ffb9a7 */ /* 0x0011e6000800003f */
[----:B------:R-:W-:-:S06]  /*ac30*/  UISETP.NE.AND UP0, UPT, UR7, 0x2, UPT ;  /* 0x000000020700788c */ /* 0x000fcc000bf05270 */
[----:B------:R-:W-:-:S13]  /*ac40*/  PLOP3.LUT P1, PT, PT, PT, UP0, 0x80, 0x0 ;  /* 0x000000000000781c */ /* 0x000fda0003f2f008 */
[----:B0-----:R-:W-:Y:S05]  /*ac50*/  @P1 BRA `(.L_x_295) ;  /* 0x0000000000041947 */ /* 0x001fea0003800000 */
[----:B------:R-:W-:Y:S01]  /*ac60*/  BPT.TRAP 0x1 ;  /* 0x000000040000795c */ /* 0x000fe20000300000 */
.L_x_295:
[----:B------:R-:W-:Y:S05]  /*ac70*/  @P0 BRA `(.L_x_296) ;  /* 0x0000000000040947 */ /* 0x000fea0003800000 */
[----:B------:R-:W-:Y:S01]  /*ac80*/  BPT.TRAP 0x1 ;  /* 0x000000040000795c */ /* 0x000fe20000300000 */
.L_x_296:
[--C-:B-1----:R-:W-:Y:S01]  /*ac90*/  IMAD R4, R3, 0x4000, R10.reuse ;  /* 0x0000400003047824 */ /* 0x102fe200078e020a */
[----:B------:R-:W-:Y:S01]  /*aca0*/  R2UR UR34, R11 ;  /* 0x000000000b2272ca */ /* 0x000fe200000e0000 */
[----:B------:R-:W-:Y:S01]  /*acb0*/  IMAD R10, R3, 0x10000, R10 ;  /* 0x00010000030a7824 */ /* 0x000fe200078e020a */
[----:B------:R-:W-:Y:S01]  /*acc0*/  R2UR UR33, R7 ;  /* 0x00000000072172ca */ /* 0x000fe200000e0000 */
[----:B------:R-:W-:Y:S01]  /*acd0*/  VIADD R12, R12, 0xffffffff ;  /* 0xffffffff0c0c7836 */ /* 0x000fe20000000000 */
[----:B------:R-:W-:Y:S01]  /*ace0*/  R2UR UR24, R4 ;  /* 0x00000000041872ca */ /* 0x000fe200000e0000 */
[----:B------:R-:W-:Y:S01]  /*acf0*/  UIADD3 UR14, UP0, UR30, 0xf0, URZ ;  /* 0x000000f01e0e7890 */ /* 0x000fe2000ff1e03f */
[----:B------:R-:W-:Y:S01]  /*ad00*/  R2UR UR8, R10 ;  /* 0x000000000a0872ca */ /* 0x000fe200000e0000 */
[----:B------:R-:W-:Y:S01]  /*ad10*/  UIADD3 UR44, UP1, UR30, 0x1f0, URZ ;  /* 0x000001f01e2c7890 */ /* 0x000fe2000ff3e03f */
[----:B------:R-:W-:Y:S01]  /*ad20*/  R2UR UR36, R19 ;  /* 0x00000000132472ca */ /* 0x000fe200000e0000 */
[----:B------:R-:W-:Y:S01]  /*ad30*/  UIADD3.X UR15, URZ, UR31, URZ, UP0, !UPT ;  /* 0x0000001f3f0f7290 */ /* 0x000fe200087fe43f */
[----:B------:R-:W-:Y:S01]  /*ad40*/  R2UR UR35, R18 ;  /* 0x00000000122372ca */ /* 0x000fe200000e0000 */
[----:B------:R-:W-:Y:S01]  /*ad50*/  UIADD3.X UR45, URZ, UR31, URZ, UP1, !UPT ;  /* 0x0000001f3f2d7290 */ /* 0x000fe20008ffe43f */
[----:B------:R-:W-:Y:S01]  /*ad60*/  R2UR UR19, R6 ;  /* 0x00000000061372ca */ /* 0x000fe200000e0000 */
[----:B------:R-:W-:Y:S01]  /*ad70*/  UIADD3 UR26, UR34, 0x40, URZ ;  /* 0x00000040221a7890 */ /* 0x000fe2000fffe03f */
[----:B------:R-:W-:Y:S01]  /*ad80*/  ISETP.GT.AND P2, PT, R12, 0x1, PT ;  /* 0x000000010c00780c */ /* 0x000fe20003f44270 */
[----:B------:R-:W-:Y:S01]  /*ad90*/  VIADD R3, R3, 0x1 ;  /* 0x0000000103037836 */ /* 0x000fe20000000000 */
[----:B------:R-:W-:Y:S01]  /*ada0*/  UMOV UR22, 0x0 ;  /* 0x0000000000167882 */ /* 0x000fe20000000000 */
[----:B------:R-:W-:Y:S01]  /*adb0*/  UIADD3 UR32, UR24, 0x100, URZ ;  /* 0x0000010018207890 */ /* 0x000fe2000fffe03f */
[----:B------:R-:W-:Y:S01]  /*adc0*/  VIADD R11, R11, 0x80 ;  /* 0x000000800b0b7836 */ /* 0x000fe20000000000 */
[----:B------:R-:W-:Y:S01]  /*add0*/  UIADD3 UR24, UR24, 0x2100, URZ ;  /* 0x0000210018187890 */ /* 0x000fe2000fffe03f */
[----:B------:R-:W-:Y:S01]  /*ade0*/  ISETP.NE.AND P1, PT, R3, 0x2, PT ;  /* 0x000000020300780c */ /* 0x000fe20003f25270 */
[----:B------:R-:W-:-:S02]  /*adf0*/  UIADD3 UR16, UR8, 0x8100, URZ ;  /* 0x0000810008107890 */ /* 0x000fc4000fffe03f */
[----:B------:R-:W-:Y:S01]  /*ae00*/  UIADD3 UR8, UR8, 0x10100, URZ ;  /* 0x0001010008087890 */ /* 0x000fe2000fffe03f */
[----:B------:R-:W-:Y:S01]  /*ae10*/  SEL R5, RZ, 0x1, P1 ;  /* 0x00000001ff057807 */ /* 0x000fe20000800000 */
[----:B------:R-:W-:Y:S01]  /*ae20*/  UMOV UR23, 0x10000000 ;  /* 0x1000000000177882 */ /* 0x000fe20000000000 */
[----:B------:R-:W-:Y:S01]  /*ae30*/  UMOV UR25, UR33 ;  /* 0x0000002100197c82 */ /* 0x000fe20008000000 */
[----:B------:R-:W-:Y:S01]  /*ae40*/  UMOV UR28, UR36 ;  /* 0x00000024001c7c82 */ /* 0x000fe20008000000 */
[----:B------:R-:W-:Y:S01]  /*ae50*/  UMOV UR27, UR35 ;  /* 0x00000023001b7c82 */ /* 0x000fe20008000000 */
[----:B------:R-:W-:Y:S01]  /*ae60*/  UMOV UR17, UR33 ;  /* 0x0000002100117c82 */ /* 0x000fe20008000000 */
[----:B------:R-:W-:Y:S01]  /*ae70*/  UMOV UR18, UR34 ;  /* 0x0000002200127c82 */ /* 0x000fe20008000000 */
[----:B------:R-:W-:Y:S01]  /*ae80*/  UMOV UR20, UR36 ;  /* 0x0000002400147c82 */ /* 0x000fe20008000000 */
[----:B------:R0:W-:Y:S01]  /*ae90*/  UTMALDG.3D [UR32], [UR14], desc[UR22] ;  /* 0x000016200e0075b4 */ /* 0x0001e20008011000 */
[----:B------:R-:W-:Y:S01]  /*aea0*/  UMOV UR9, UR33 ;  /* 0x0000002100097c82 */ /* 0x000fe20008000000 */
[----:B------:R-:W-:Y:S01]  /*aeb0*/  UMOV UR11, UR19 ;  /* 0x00000013000b7c82 */ /* 0x000fe20008000000 */
[----:B------:R-:W-:Y:S01]  /*aec0*/  UMOV UR12, UR36 ;  /* 0x00000024000c7c82 */ /* 0x000fe20008000000 */
[----:B------:R-:W-:Y:S01]  /*aed0*/  UMOV UR10, UR26 ;  /* 0x0000001a000a7c82 */ /* 0x000fe20008000000 */
[----:B------:R-:W-:-:S02]  /*aee0*/  LOP3.LUT R2, R2, R5, RZ, 0x3c, !PT ;  /* 0x0000000502027212 */ /* 0x000fc400078e3cff */
[----:B------:R-:W-:Y:S01]  /*aef0*/  SEL R3, R3, RZ, P1 ;  /* 0x000000ff03037207 */ /* 0x000fe20000800000 */
[----:B------:R0:W-:Y:S01]  /*af00*/  UTMALDG.3D [UR24], [UR14], desc[UR22] ;  /* 0x000016180e0075b4 */ /* 0x0001e20008011000 */
[----:B------:R0:W-:Y:S01]  /*af10*/  UTMALDG.3D [UR16], [UR44], desc[UR22] ;  /* 0x000016102c0075b4 */ /* 0x0001e20008011000 */
[----:B------:R0:W-:Y:S02]  /*af20*/  UTMALDG.3D [UR8], [UR44], desc[UR22] ;  /* 0x000016082c0075b4 */ /* 0x0001e40008011000 */
[----:B0-----:R-:W-:Y:S05]  /*af30*/  @P2 BRA `(.L_x_297) ;  /* 0xfffffffc00142947 */ /* 0x001fea000383ffff */
.L_x_293:
[----:B------:R-:W-:Y:S05]  /*af40*/  BSYNC B1 ;  /* 0x0000000000017941 */ /* 0x000fea0003800000 */
.L_x_292:
[----:B------:R-:W-:Y:S01]  /*af50*/  LOP3.LUT P4, RZ, R9, 0xff, RZ, 0xc0, !PT ;  /* 0x000000ff09ff7812 */ /* 0x000fe2000788c0ff */
[----:B------:R-:W-:Y:S01]  /*af60*/  VIADD R0, R0, UR37 ;  /* 0x0000002500007c36 */ /* 0x000fe20008000000 */
[----:B------:R-:W-:Y:S01]  /*af70*/  ULDC.64 UR8, c[0x0][0x650] ;  /* 0x0001940000087ab9 */ /* 0x000fe20000000a00 */
[----:B------:R-:W-:Y:S01]  /*af80*/  BSSY B1, `(.L_x_298) ;  /* 0x000006f000017945 */ /* 0x000fe20003800000 */
[----:B------:R-:W-:Y:S01]  /*af90*/  IMAD.MOV.U32 R18, RZ, RZ, -0x1 ;  /* 0xffffffffff127424 */ /* 0x000fe200078e00ff */
[----:B------:R-:W-:Y:S01]  /*afa0*/  PRMT R9, RZ, 0x7610, R9 ;  /* 0x00007610ff097816 */ /* 0x000fe20000000009 */
[----:B------:R-:W-:Y:S01]  /*afb0*/  IMAD.MOV.U32 R19, RZ, RZ, -0x1 ;  /* 0xffffffffff137424 */ /* 0x000fe200078e00ff */
[C---:B------:R-:W-:Y:S02]  /*afc0*/  ISETP.GT.U32.AND P1, PT, R0.reuse, 0x1, PT ;  /* 0x000000010000780c */ /* 0x040fe40003f24070 */
[----:B------:R-:W-:Y:S02]  /*afd0*/  SHF.R.U32.HI R2, RZ, 0x1, R0 ;  /* 0x00000001ff027819 */ /* 0x000fe40000011600 */
[----:B------:R-:W-:-:S02]  /*afe0*/  LOP3.LUT R0, R0, 0x1, RZ, 0xc0, !PT ;  /* 0x0000000100007812 */ /* 0x000fc400078ec0ff */
[----:B------:R-:W0:Y:S01]  /*aff0*/  @P4 S2R R4, SR_CgaCtaId ;  /* 0x0000000000044919 */ /* 0x000e220000008800 */
[----:B------:R-:W-:Y:S02]  /*b000*/  @P4 MOV R3, 0x400 ;  /* 0x0000040000034802 */ /* 0x000fe40000000f00 */
[----:B------:R-:W-:-:S04]  /*b010*/  LOP3.LUT R2, R2, 0x1, RZ, 0xc0, !PT ;  /* 0x0000000102027812 */ /* 0x000fc800078ec0ff */
[----:B------:R-:W-:Y:S02]  /*b020*/  ISETP.NE.U32.AND P2, PT, R2, 0x1, PT ;  /* 0x000000010200780c */ /* 0x000fe40003f45070 */
[----:B0-----:R-:W-:Y:S01]  /*b030*/  @P4 LEA R3, R4, R3, 0x18 ;  /* 0x0000000304034211 */ /* 0x001fe200078ec0ff */
[----:B------:R-:W-:-:S03]  /*b040*/  IMAD.U32 R4, RZ, RZ, UR37 ;  /* 0x00000025ff047e24 */ /* 0x000fc6000f8e00ff */
[----:B------:R0:W-:Y:S01]  /*b050*/  @P4 SYNCS.ARRIVE.TRANS64.A1T0 RZ, [R3+URZ+0x58], RZ ;  /* 0x000058ff03ff49a7 */ /* 0x0001e2000810003f */
[----:B------:R-:W-:Y:S02]  /*b060*/  IADD3 R16, P4, R16, UR38, RZ ;  /* 0x0000002610107c10 */ /* 0x000fe4000ff9e0ff */
[----:B------:R-:W-:Y:S02]  /*b070*/  ISETP.LT.U32.AND P1, PT, R4, 0x2, P1 ;  /* 0x000000020400780c */ /* 0x000fe40000f21070 */
[----:B------:R-:W-:Y:S02]  /*b080*/  IADD3.X R17, R17, UR41, RZ, P4, !PT ;  /* 0x0000002911117c10 */ /* 0x000fe4000a7fe4ff */
[----:B------:R-:W-:Y:S02]  /*b090*/  ISETP.GE.U32.AND P4, PT, R16, UR8, PT ;  /* 0x0000000810007c0c */ /* 0x000fe4000bf86070 */
[----:B0-----:R-:W-:Y:S02]  /*b0a0*/  SEL R3, RZ, 0x1, !P1 ;  /* 0x00000001ff037807 */ /* 0x001fe40004800000 */
[----:B------:R-:W-:-:S02]  /*b0b0*/  ISETP.GE.U32.AND.EX P1, PT, R17, UR9, PT, P4 ;  /* 0x0000000911007c0c */ /* 0x000fc4000bf26140 */
[----:B------:R-:W-:-:S04]  /*b0c0*/  ISETP.GT.U32.AND P2, PT, R4, 0x1, !P2 ;  /* 0x000000010400780c */ /* 0x000fc80005744070 */
[----:B------:R-:W-:-:S04]  /*b0d0*/  SEL R2, RZ, 0x1, !P2 ;  /* 0x00000001ff027807 */ /* 0x000fc80005000000 */
[--C-:B------:R-:W-:Y:S01]  /*b0e0*/  LOP3.LUT R8, R2, R8, R3.reuse, 0x96, !PT ;  /* 0x0000000802087212 */ /* 0x100fe200078e9603 */
[----:B------:R-:W-:Y:S01]  /*b0f0*/  IMAD.MOV.U32 R2, RZ, RZ, -0x1 ;  /* 0xffffffffff027424 */ /* 0x000fe200078e00ff */
[----:B------:R-:W-:Y:S01]  /*b100*/  PRMT R3, RZ, 0x7610, R3 ;  /* 0x00007610ff037816 */ /* 0x000fe20000000003 */
[----:B------:R-:W-:Y:S06]  /*b110*/  @P1 BRA `(.L_x_299) ;  /* 0x0000000400541947 */ /* 0x000fec0003800000 */
[----:B------:R-:W0:Y:S01]  /*b120*/  S2UR UR7, SR_CTAID.X ;  /* 0x00000000000779c3 */ /* 0x000e220000002500 */
[----:B------:R-:W-:Y:S01]  /*b130*/  ULDC.64 UR8, c[0x0][0x628] ;  /* 0x00018a0000087ab9 */ /* 0x000fe20000000a00 */
[----:B------:R-:W-:Y:S01]  /*b140*/  ULDC UR10, c[0x0][0x150] ;  /* 0x00005400000a7ab9 */ /* 0x000fe20000000800 */
[----:B------:R-:W-:Y:S01]  /*b150*/  ISETP.NE.U32.AND P1, PT, RZ, UR8, PT ;  /* 0x00000008ff007c0c */ /* 0x000fe2000bf25070 */
[----:B------:R-:W-:Y:S01]  /*b160*/  ULDC UR11, c[0x0][0x630] ;  /* 0x00018c00000b7ab9 */ /* 0x000fe20000000800 */
[----:B------:R-:W-:Y:S01]  /*b170*/  ULDC UR14, c[0x0][0x154] ;  /* 0x00005500000e7ab9 */ /* 0x000fe20000000800 */
[----:B------:R-:W-:Y:S01]  /*b180*/  IMAD.MOV.U32 R2, RZ, RZ, R16 ;  /* 0x000000ffff027224 */ /* 0x000fe200078e0010 */
[----:B------:R-:W-:Y:S01]  /*b190*/  ISETP.NE.AND.EX P1, PT, RZ, UR9, PT, P1 ;  /* 0x00000009ff007c0c */ /* 0x000fe2000bf25310 */
[----:B------:R-:W1:Y:S01]  /*b1a0*/  S2UR UR12, SR_CTAID.Y ;  /* 0x00000000000c79c3 */ /* 0x000e620000002600 */
[----:B0-----:R-:W-:-:S05]  /*b1b0*/  I2FP.F32.U32 R3, UR7 ;  /* 0x0000000700037c45 */ /* 0x001fca0008201000 */
[----:B------:R-:W-:Y:S01]  /*b1c0*/  FMUL R10, R3, UR10 ;  /* 0x0000000a030a7c20 */ /* 0x000fe20008400000 */
[----:B------:R-:W-:-:S05]  /*b1d0*/  IMAD.MOV.U32 R3, RZ, RZ, R17 ;  /* 0x000000ffff037224 */ /* 0x000fca00078e0011 */
[----:B------:R-:W-:Y:S05]  /*b1e0*/  @!P1 BRA `(.L_x_300) ;  /* 0x0000000000289947 */ /* 0x000fea0003800000 */
[----:B------:R-:W-:Y:S02]  /*b1f0*/  ULDC UR10, c[0x0][0x634] ;  /* 0x00018d00000a7ab9 */ /* 0x000fe40000000800 */
[----:B------:R-:W-:-:S05]  /*b200*/  IADD3 R7, P1, R16, UR10, RZ ;  /* 0x0000000a10077c10 */ /* 0x000fca000ff3e0ff */
[----:B------:R-:W-:-:S04]  /*b210*/  IMAD.X R11, RZ, RZ, R17, P1 ;  /* 0x000000ffff0b7224 */ /* 0x000fc800008e0611 */
[----:B------:R-:W-:-:S04]  /*b220*/  IMAD.WIDE.U32 R4, R11, UR8, RZ ;  /* 0x000000080b047c25 */ /* 0x000fc8000f8e00ff */
[----:B------:R-:W-:-:S04]  /*b230*/  IMAD.WIDE.U32 R4, P1, R7, UR9, R4 ;  /* 0x0000000907047c25 */ /* 0x000fc8000f820004 */
[----:B------:R-:W-:-:S04]  /*b240*/  IMAD.WIDE.U32 R6, R7, UR8, RZ ;  /* 0x0000000807067c25 */ /* 0x000fc8000f8e00ff */
[----:B------:R-:W-:Y:S01]  /*b250*/  IMAD.X R3, RZ, RZ, RZ, P1 ;  /* 0x000000ffff037224 */ /* 0x000fe200008e06ff */
[----:B------:R-:W-:Y:S01]  /*b260*/  IADD3 RZ, P1, R7, R4, RZ ;  /* 0x0000000407ff7210 */ /* 0x000fe20007f3e0ff */
[----:B------:R-:W-:-:S04]  /*b270*/  IMAD.MOV.U32 R2, RZ, RZ, R5 ;  /* 0x000000ffff027224 */ /* 0x000fc800078e0005 */
[----:B------:R-:W-:-:S08]  /*b280*/  IMAD.WIDE.U32.X R2, R11, UR9, R2, P1 ;  /* 0x000000090b027c25 */ /* 0x000fd000088e0402 */
.L_x_300:
[--C-:B------:R-:W-:Y:S01]  /*b290*/  SHF.R.U64 R19, R2, UR11, R3.reuse ;  /* 0x0000000b02137c19 */ /* 0x100fe20008001203 */
[----:B------:R-:W0:Y:S01]  /*b2a0*/  F2I.U32.TRUNC.NTZ R10, R10 ;  /* 0x0000000a000a7305 */ /* 0x000e22000020f000 */
[----:B------:R-:W-:Y:S01]  /*b2b0*/  SHF.R.U32.HI R2, RZ, UR11, R3 ;  /* 0x0000000bff027c19 */ /* 0x000fe20008011603 */
[----:B------:R-:W-:Y:S01]  /*b2c0*/  ULDC.64 UR8, c[0x0][0x620] ;  /* 0x0001880000087ab9 */ /* 0x000fe20000000a00 */
[----:B------:R-:W-:Y:S01]  /*b2d0*/  IADD3 R5, P1, RZ, -R19, RZ ;  /* 0x80000013ff057210 */ /* 0x000fe20007f3e0ff */
[----:B------:R-:W2:Y:S01]  /*b2e0*/  LDC R15, c[0x0][0x610] ;  /* 0x00018400ff0f7b82 */ /* 0x000ea20000000800 */
[----:B-1----:R-:W-:Y:S01]  /*b2f0*/  I2FP.F32.U32 R4, UR12 ;  /* 0x0000000c00047c45 */ /* 0x002fe20008201000 */
[----:B------:R-:W-:Y:S01]  /*b300*/  ULDC UR11, c[0x0][0x658] ;  /* 0x00019600000b7ab9 */ /* 0x000fe20000000800 */
[----:B------:R-:W-:Y:S01]  /*b310*/  ULDC UR16, c[0x0][0x648] ;  /* 0x0001920000107ab9 */ /* 0x000fe20000000800 */
[----:B------:R-:W-:Y:S02]  /*b320*/  IMAD.X R2, RZ, RZ, ~R2, P1 ;  /* 0x000000ffff027224 */ /* 0x000fe400008e0e02 */
[----:B------:R-:W-:Y:S01]  /*b330*/  FMUL R6, R4, UR14 ;  /* 0x0000000e04067c20 */ /* 0x000fe20008400000 */
[----:B------:R-:W-:Y:S01]  /*b340*/  ULDC.64 UR14, c[0x0][0x640] ;  /* 0x00019000000e7ab9 */ /* 0x000fe20000000a00 */
[----:B------:R-:W-:Y:S01]  /*b350*/  IMAD R4, R2, UR8, RZ ;  /* 0x0000000802047c24 */ /* 0x000fe2000f8e02ff */
[----:B------:R-:W-:Y:S01]  /*b360*/  ISETP.NE.U32.AND P1, PT, RZ, UR14, PT ;  /* 0x0000000eff007c0c */ /* 0x000fe2000bf25070 */
[C---:B------:R-:W-:Y:S01]  /*b370*/  IMAD.WIDE.U32 R2, R5.reuse, UR8, R16 ;  /* 0x0000000805027c25 */ /* 0x040fe2000f8e0010 */
[----:B0-----:R-:W-:Y:S01]  /*b380*/  R2UR UR8, R10 ;  /* 0x000000000a0872ca */ /* 0x001fe200000e0000 */
[----:B------:R-:W0:Y:S01]  /*b390*/  F2I.U32.TRUNC.NTZ R6, R6 ;  /* 0x0000000600067305 */ /* 0x000e22000020f000 */
[----:B------:R-:W-:Y:S01]  /*b3a0*/  ISETP.NE.AND.EX P1, PT, RZ, UR15, PT, P1 ;  /* 0x0000000fff007c0c */ /* 0x000fe2000bf25310 */
[----:B------:R-:W-:Y:S01]  /*b3b0*/  IMAD R5, R5, UR9, R4 ;  /* 0x0000000905057c24 */ /* 0x000fe2000f8e0204 */
[----:B------:R-:W-:-:S03]  /*b3c0*/  ULDC UR9, c[0x0][0x618] ;  /* 0x0001860000097ab9 */ /* 0x000fc60000000800 */
[----:B------:R-:W-:-:S05]  /*b3d0*/  IMAD.IADD R3, R3, 0x1, R5 ;  /* 0x0000000103037824 */ /* 0x000fca00078e0205 */
[--C-:B------:R-:W-:Y:S02]  /*b3e0*/  SHF.R.U64 R10, R2, UR9, R3.reuse ;  /* 0x00000009020a7c19 */ /* 0x100fe40008001203 */
[----:B------:R-:W-:Y:S01]  /*b3f0*/  SHF.R.U32.HI R3, RZ, UR9, R3 ;  /* 0x00000009ff037c19 */ /* 0x000fe20008011603 */
[----:B------:R-:W-:Y:S01]  /*b400*/  ULDC UR9, c[0x0][0x608] ;  /* 0x0001820000097ab9 */ /* 0x000fe20000000800 */
[----:B0-----:R-:W-:Y:S02]  /*b410*/  R2UR UR10, R6 ;  /* 0x00000000060a72ca */ /* 0x001fe400000e0000 */
[--C-:B------:R-:W-:Y:S02]  /*b420*/  SHF.R.U64 R12, R10, UR9, R3.reuse ;  /* 0x000000090a0c7c19 */ /* 0x100fe40008001203 */
[----:B------:R-:W-:Y:S01]  /*b430*/  SHF.R.U32.HI R3, RZ, UR9, R3 ;  /* 0x00000009ff037c19 */ /* 0x000fe20008011603 */
[----:B------:R-:W-:-:S03]  /*b440*/  UIADD3 UR9, -UR8, URZ, URZ ;  /* 0x0000003f08097290 */ /* 0x000fc6000fffe13f */
[--C-:B------:R-:W-:Y:S01]  /*b450*/  SHF.R.U64 R13, R12, UR11, R3.reuse ;  /* 0x0000000b0c0d7c19 */ /* 0x100fe20008001203 */
[----:B------:R-:W-:Y:S01]  /*b460*/  ULDC UR8, c[0x0][0x144] ;  /* 0x0000510000087ab9 */ /* 0x000fe20000000800 */
[----:B------:R-:W-:-:S03]  /*b470*/  SHF.R.U32.HI R3, RZ, UR11, R3 ;  /* 0x0000000bff037c19 */ /* 0x000fc60008011603 */
[----:B------:R-:W-:Y:S01]  /*b480*/  IMAD.MOV.U32 R2, RZ, RZ, R13 ;  /* 0x000000ffff027224 */ /* 0x000fe200078e000d */
[----:B------:R-:W-:Y:S06]  /*b490*/  @!P1 BRA `(.L_x_301) ;  /* 0x0000000000289947 */ /* 0x000fec0003800000 */
        /* <DEDUP_REMOVED lines=10> */
.L_x_301:
[----:B------:R-:W-:Y:S01]  /*b540*/  UISETP.NE.AND UP0, UPT, UR40, URZ, UPT ;  /* 0x0000003f2800728c */ /* 0x000fe2000bf05270 */
[----:B------:R-:W-:Y:S01]  /*b550*/  SHF.R.U64 R3, R2, UR16, R3 ;  /* 0x0000001002037c19 */ /* 0x000fe20008001203 */
[----:B------:R-:W-:Y:S01]  /*b560*/  UIADD3 UR10, -UR10, URZ, URZ ;  /* 0x0000003f0a0a7290 */ /* 0x000fe2000fffe13f */
[----:B------:R-:W-:Y:S01]  /*b570*/  LOP3.LUT R2, R12, UR6, RZ, 0xc0, !PT ;  /* 0x000000060c027c12 */ /* 0x000fe2000f8ec0ff */
[----:B------:R-:W-:Y:S01]  /*b580*/  UIMAD UR7, UR8, UR9, UR7 ;  /* 0x00000009080772a4 */ /* 0x000fe2000f8e0207 */
[----:B------:R-:W-:Y:S01]  /*b590*/  LOP3.LUT R5, R10, UR4, RZ, 0xc0, !PT ;  /* 0x000000040a057c12 */ /* 0x000fe2000f8ec0ff */
[----:B------:R-:W-:Y:S01]  /*b5a0*/  IMAD.MOV R4, RZ, RZ, -R3 ;  /* 0x000000ffff047224 */ /* 0x000fe200078e0a03 */
[----:B------:R-:W-:Y:S01]  /*b5b0*/  ULDC UR8, c[0x0][0x148] ;  /* 0x0000520000087ab9 */ /* 0x000fe20000000800 */
[----:B------:R-:W-:Y:S01]  /*b5c0*/  IMAD R18, R3, UR5, R2 ;  /* 0x0000000503127c24 */ /* 0x000fe2000f8e0202 */
[----:B------:R-:W-:Y:S01]  /*b5d0*/  PLOP3.LUT P1, PT, PT, PT, UP0, 0x80, 0x0 ;  /* 0x000000000000781c */ /* 0x000fe20003f2f008 */
[----:B------:R-:W-:Y:S01]  /*b5e0*/  IMAD.MOV.U32 R3, RZ, RZ, 0x1 ;  /* 0x00000001ff037424 */ /* 0x000fe200078e00ff */
[----:B------:R-:W-:-:S03]  /*b5f0*/  @UP0 UIMAD UR7, UR8, UR10, UR12 ;  /* 0x0000000a080702a4 */ /* 0x000fc6000f8e020c */
[----:B------:R-:W-:Y:S02]  /*b600*/  ULDC UR8, c[0x0][0x638] ;  /* 0x00018e0000087ab9 */ /* 0x000fe40000000800 */
[----:B------:R-:W-:Y:S02]  /*b610*/  IMAD R2, R4, UR8, R13 ;  /* 0x0000000804027c24 */ /* 0x000fe4000f8e020d */
[----:B--2---:R-:W-:Y:S01]  /*b620*/  IMAD R18, R18, R15, UR7 ;  /* 0x0000000712127e24 */ /* 0x004fe2000f8e020f */
[----:B------:R-:W-:Y:S02]  /*b630*/  ULDC UR7, c[0x0][0x600] ;  /* 0x0001800000077ab9 */ /* 0x000fe40000000800 */
[----:B------:R-:W-:-:S05]  /*b640*/  IMAD R5, R2, UR7, R5 ;  /* 0x0000000702057c24 */ /* 0x000fca000f8e0205 */
[----:B------:R-:W-:Y:S02]  /*b650*/  SEL R2, R5, R18, !P1 ;  /* 0x0000001205027207 */ /* 0x000fe40004800000 */
[----:B------:R-:W-:-:S07]  /*b660*/  SEL R18, R18, R5, !P1 ;  /* 0x0000000512127207 */ /* 0x000fce0004800000 */
.L_x_299:
[----:B------:R-:W-:Y:S05]  /*b670*/  BSYNC B1 ;  /* 0x0000000000017941 */ /* 0x000fea0003800000 */
.L_x_298:
[----:B------:R-:W-:-:S13]  /*b680*/  LOP3.LUT P1, RZ, R3, 0xff, RZ, 0xc0, !PT ;  /* 0x000000ff03ff7812 */ /* 0x000fda000782c0ff */
[----:B------:R-:W-:Y:S05]  /*b690*/  @P1 BRA `(.L_x_302) ;  /* 0xfffffff400081947 */ /* 0x000fea000383ffff */
[----:B------:R-:W-:Y:S05]  /*b6a0*/  BSYNC B0 ;  /* 0x0000000000007941 */ /* 0x000fea0003800000 */
.L_x_290:
[----:B------:R-:W-:-:S03]  /*b6b0*/  UMOV UR7, 0xffffffff ;  /* 0xffffffff00077882 */ /* 0x000fc60000000000 */
[----:B------:R-:W-:Y:S05]  /*b6c0*/  BRA.DIV UR7, `(.L_x_303) ;  /* 0x0000000207fc7947 */ /* 0x000fea000b800000 */
[----:B------:R-:W-:-:S13]  /*b6d0*/  ELECT P6, URZ, PT ;  /* 0x00000000003f782f */ /* 0x000fda00038c0000 */
.L_x_317:
[----:B------:R-:W-:Y:S04]  /*b6e0*/  BSSY B0, `(.L_x_304) ;  /* 0x000001a000007945 */ /* 0x000fe80003800000 */
[----:B------:R-:W-:Y:S05]  /*b6f0*/  @!P6 BRA `(.L_x_305) ;  /* 0x000000000060e947 */ /* 0x000fea0003800000 */
[----:B------:R-:W-:-:S04]  /*b700*/  ULOP3.LUT UR7, UR42, 0x2, URZ, 0xfc, !UPT ;  /* 0x000000022a077892 */ /* 0x000fc8000f8efc3f */
[----:B------:R-:W-:-:S06]  /*b710*/  UISETP.NE.AND UP0, UPT, UR7, 0x3, UPT ;  /* 0x000000030700788c */ /* 0x000fcc000bf05270 */
[----:B------:R-:W-:-:S13]  /*b720*/  PLOP3.LUT P0, PT, PT, PT, UP0, 0x80, 0x0 ;  /* 0x000000000000781c */ /* 0x000fda0003f0f008 */
[----:B------:R-:W-:Y:S05]  /*b730*/  @!P0 BRA `(.L_x_306) ;  /* 0x0000000000048947 */ /* 0x000fea0003800000 */
[----:B------:R-:W-:Y:S01]  /*b740*/  BPT.TRAP 0x1 ;  /* 0x000000040000795c */ /* 0x000fe20000300000 */
.L_x_306:
[----:B------:R-:W0:Y:S01]  /*b750*/  S2R R3, SR_CgaCtaId ;  /* 0x0000000000037919 */ /* 0x000e220000008800 */
[----:B------:R-:W-:-:S04]  /*b760*/  MOV R2, 0x400 ;  /* 0x0000040000027802 */ /* 0x000fc80000000f00 */
[----:B0-----:R-:W-:Y:S02]  /*b770*/  LEA R3, R3, R2, 0x18 ;  /* 0x0000000203037211 */ /* 0x001fe400078ec0ff */
[----:B------:R-:W-:-:S03]  /*b780*/  SHF.L.U32 R2, R8, 0x1f, RZ ;  /* 0x0000001f08027819 */ /* 0x000fc600000006ff */
[----:B------:R-:W-:-:S04]  /*b790*/  VIADD R3, R3, 0x10 ;  /* 0x0000001003037836 */ /* 0x000fc80000000000 */
[C---:B------:R-:W-:Y:S02]  /*b7a0*/  IMAD R7, R0.reuse, 0x8, R3 ;  /* 0x0000000800077824 */ /* 0x040fe400078e0203 */
[----:B------:R-:W-:Y:S02]  /*b7b0*/  VIADD R0, R0, 0x1 ;  /* 0x0000000100007836 */ /* 0x000fe40000000000 */
[----:B------:R-:W0:Y:S03]  /*b7c0*/  SYNCS.PHASECHK.TRANS64.TRYWAIT P0, [R7+URZ], R2 ;  /* 0x00000002070075a7 */ /* 0x000e26000800017f */
[----:B------:R-:W-:-:S04]  /*b7d0*/  ISETP.NE.AND P1, PT, R0, 0x2, PT ;  /* 0x000000020000780c */ /* 0x000fc80003f25270 */
[----:B------:R-:W-:Y:S02]  /*b7e0*/  SEL R5, RZ, 0x1, P1 ;  /* 0x00000001ff057807 */ /* 0x000fe40000800000 */
[----:B------:R-:W-:Y:S02]  /*b7f0*/  SEL R0, R0, RZ, P1 ;  /* 0x000000ff00007207 */ /* 0x000fe40000800000 */
[----:B------:R-:W-:Y:S01]  /*b800*/  LOP3.LUT R5, R8, R5, RZ, 0x3c, !PT ;  /* 0x0000000508057212 */ /* 0x000fe200078e3cff */
[----:B0-----:R-:W-:Y:S06]  /*b810*/  @!P0 BRA `(.L_x_307) ;  /* 0x0000000000c88947 */ /* 0x001fec0003800000 */
.L_x_318:
[----:B------:R-:W-:Y:S01]  /*b820*/  IMAD R3, R0, 0x8, R3 ;  /* 0x0000000800037824 */ /* 0x000fe200078e0203 */
[----:B------:R-:W-:-:S07]  /*b830*/  SHF.L.U32 R0, R5, 0x1f, RZ ;  /* 0x0000001f05007819 */ /* 0x000fce00000006ff */
.L_x_308:
[----:B-1----:R1:W2:Y:S02]  /*b840*/  SYNCS.PHASECHK.TRANS64.TRYWAIT P0, [R3+URZ], R0 ;  /* 0x00000000030075a7 */ /* 0x0022a4000800017f */
[----:B--2---:R-:W-:Y:S05]  /*b850*/  @!P0 NANOSLEEP.SYNCS 0x989680 ;  /* 0x009896800000895d */ /* 0x004fea0003900000 */
[----:B------:R-:W2:Y:S02]  /*b860*/  @!P0 SYNCS.PHASECHK.TRANS64 P0, [R3+URZ], R0 ;  /* 0x00000000030085a7 */ /* 0x000ea4000800007f */
[----:B--2---:R-:W-:Y:S05]  /*b870*/  @!P0 BRA `(.L_x_308) ;  /* 0xfffffffc00f08947 */ /* 0x004fea000383ffff */
.L_x_305:
[----:B------:R-:W-:Y:S05]  /*b880*/  BSYNC B0 ;  /* 0x0000000000007941 */ /* 0x000fea0003800000 */
.L_x_304:
[----:B------:R-:W-:Y:S05]  /*b890*/  EXIT ;  /* 0x000000000000794d */ /* 0x000fea0003800000 */
.L_x_14:
[----:B0-----:R0:W1:Y:S02]  /*b8a0*/  SYNCS.PHASECHK.TRANS64.TRYWAIT P0, [R157+URZ], R0 ;  /* 0x000000009d0075a7 */ /* 0x001064000800017f */
[----:B-1----:R-:W-:Y:S05]  /*b8b0*/  @!P0 NANOSLEEP.SYNCS 0x989680 ;  /* 0x009896800000895d */ /* 0x002fea0003900000 */
[----:B------:R-:W1:Y:S02]  /*b8c0*/  @!P0 SYNCS.PHASECHK.TRANS64 P0, [R157+URZ], R0 ;  /* 0x000000009d0085a7 */ /* 0x000e64000800007f */
[----:B-1----:R-:W-:Y:S05]  /*b8d0*/  @!P0 BRA `(.L_x_14) ;  /* 0xfffffffc00f08947 */ /* 0x002fea000383ffff */
[----:B------:R-:W-:Y:S05]  /*b8e0*/  BRA `(.L_x_309) ;  /* 0xffffff5c00187947 */ /* 0x000fea000383ffff */
.L_x_19:
[----:B-1----:R1:W2:Y:S02]  /*b8f0*/  SYNCS.PHASECHK.TRANS64.TRYWAIT P1, [R3+URZ], R0 ;  /* 0x00000000030075a7 */ /* 0x0022a4000802017f */
[----:B--2---:R-:W-:Y:S05]  /*b900*/  @!P1 NANOSLEEP.SYNCS 0x989680 ;  /* 0x009896800000995d */ /* 0x004fea0003900000 */
[----:B------:R-:W2:Y:S02]  /*b910*/  @!P1 SYNCS.PHASECHK.TRANS64 P1, [R3+URZ], R0 ;  /* 0x00000000030095a7 */ /* 0x000ea4000802007f */
[----:B--2---:R-:W-:Y:S05]  /*b920*/  @!P1 BRA `(.L_x_19) ;  /* 0xfffffffc00f09947 */ /* 0x004fea000383ffff */
[----:B------:R-:W-:Y:S05]  /*b930*/  BRA `(.L_x_18) ;  /* 0xffffff5c00887947 */ /* 0x000fea000383ffff */
.L_x_24:
[----:B-1----:R-:W-:-:S04]  /*b940*/  IMAD.U32 R4, RZ, RZ, UR8 ;  /* 0x00000008ff047e24 */ /* 0x002fc8000f8e00ff */
[----:B------:R1:W2:Y:S03]  /*b950*/  SYNCS.PHASECHK.TRANS64.TRYWAIT P1, [R4+URZ], R3 ;  /* 0x00000003040075a7 */ /* 0x0002a6000802017f */
[----:B--2---:R-:W-:Y:S05]  /*b960*/  @!P1 NANOSLEEP.SYNCS 0x989680 ;  /* 0x009896800000995d */ /* 0x004fea0003900000 */
[----:B------:R-:W2:Y:S02]  /*b970*/  @!P1 SYNCS.PHASECHK.TRANS64 P1, [R4+URZ], R3 ;  /* 0x00000003040095a7 */ /* 0x000ea4000802007f */
[----:B--2---:R-:W-:Y:S05]  /*b980*/  @!P1 BRA `(.L_x_24) ;  /* 0xfffffffc00ec9947 */ /* 0x004fea000383ffff */
[----:B------:R-:W-:Y:S05]  /*b990*/  BRA `(.L_x_23) ;  /* 0xffffff6000e47947 */ /* 0x000fea000383ffff */
.L_x_30:
[----:B0-----:R0:W1:Y:S02]  /*b9a0*/  SYNCS.PHASECHK.TRANS64.TRYWAIT P0, [R157+URZ+0x10], R0 ;  /* 0x000010009d0075a7 */ /* 0x001064000800017f */
[----:B-1----:R-:W-:Y:S05]  /*b9b0*/  @!P0 NANOSLEEP.SYNCS 0x989680 ;  /* 0x009896800000895d */ /* 0x002fea0003900000 */
[----:B------:R-:W1:Y:S02]  /*b9c0*/  @!P0 SYNCS.PHASECHK.TRANS64 P0, [R157+URZ+0x10], R0 ;  /* 0x000010009d0085a7 */ /* 0x000e64000800007f */
[----:B-1----:R-:W-:Y:S05]  /*b9d0*/  @!P0 BRA `(.L_x_30) ;  /* 0xfffffffc00f08947 */ /* 0x002fea000383ffff */
[----:B------:R-:W-:Y:S05]  /*b9e0*/  BRA `(.L_x_310) ;  /* 0xffffff6800b07947 */ /* 0x000fea000383ffff */
.L_x_291:
[----:B------:R-:W-:Y:S01]  /*b9f0*/  BSSY B1, `(.L_x_311) ;  /* 0x0000006000017945 */ /* 0x000fe20003800000 */
[----:B------:R-:W-:-:S07]  /*ba00*/  IMAD.MOV.U32 R15, RZ, RZ, -0x1 ;  /* 0xffffffffff0f7424 */ /* 0x000fce00078e00ff */
[----:B------:R-:W-:Y:S05]  /*ba10*/  WARPSYNC.COLLECTIVE R15, `(.L_x_312) ;  /* 0x000000000f0c7348 */ /* 0x000fea0003c00000 */
[----:B------:R-:W-:Y:S02]  /*ba20*/  ELECT P6, UR62, PT ;  /* 0x00000000003e782f */ /* 0x000fe400038c0000 */
[----:B------:R-:W-:Y:S01]  /*ba30*/  MOV R14, UR62 ;  /* 0x0000003e000e7c02 */ /* 0x000fe20008000f00 */
[----:B------:R-:W-:Y:S10]  /*ba40*/  ENDCOLLECTIVE ;  /* 0x000000000000791b */ /* 0x000ff40003800000 */
.L_x_312:
[----:B------:R-:W-:Y:S05]  /*ba50*/  BSYNC B1 ;  /* 0x0000000000017941 */ /* 0x000fea0003800000 */
.L_x_311:
[----:B------:R-:W-:Y:S05]  /*ba60*/  BRA `(.L_x_313) ;  /* 0xfffffff000207947 */ /* 0x000fea000383ffff */
.L_x_294:
[----:B-1----:R1:W2:Y:S02]  /*ba70*/  SYNCS.PHASECHK.TRANS64.TRYWAIT P1, [R7+URZ+0x10], R4 ;  /* 0x00001004070075a7 */ /* 0x0022a4000802017f */
[----:B--2---:R-:W-:Y:S05]  /*ba80*/  @!P1 NANOSLEEP.SYNCS 0x989680 ;  /* 0x009896800000995d */ /* 0x004fea0003900000 */
[----:B------:R-:W2:Y:S02]  /*ba90*/  @!P1 SYNCS.PHASECHK.TRANS64 P1, [R7+URZ+0x10], R4 ;  /* 0x00001004070095a7 */ /* 0x000ea4000802007f */
[----:B--2---:R-:W-:Y:S05]  /*baa0*/  @!P1 BRA `(.L_x_294) ;  /* 0xfffffffc00f09947 */ /* 0x004fea000383ffff */
[----:B------:R-:W-:Y:S05]  /*bab0*/  BRA `(.L_x_314) ;  /* 0xfffffff000547947 */ /* 0x000fea000383ffff */
.L_x_303:
[----:B------:R-:W-:Y:S01]  /*bac0*/  BSSY B0, `(.L_x_315) ;  /* 0x0000006000007945 */ /* 0x000fe20003800000 */
[----:B------:R-:W-:-:S07]  /*bad0*/  IMAD.MOV.U32 R15, RZ, RZ, -0x1 ;  /* 0xffffffffff0f7424 */ /* 0x000fce00078e00ff */
[----:B------:R-:W-:Y:S05]  /*bae0*/  WARPSYNC.COLLECTIVE R15, `(.L_x_316) ;  /* 0x000000000f0c7348 */ /* 0x000fea0003c00000 */
[----:B------:R-:W-:Y:S02]  /*baf0*/  ELECT P6, UR62, PT ;  /* 0x00000000003e782f */ /* 0x000fe400038c0000 */
[----:B------:R-:W-:Y:S01]  /*bb00*/  MOV R14, UR62 ;  /* 0x0000003e000e7c02 */ /* 0x000fe20008000f00 */
[----:B------:R-:W-:Y:S10]  /*bb10*/  ENDCOLLECTIVE ;  /* 0x000000000000791b */ /* 0x000ff40003800000 */
.L_x_316:
[----:B------:R-:W-:Y:S05]  /*bb20*/  BSYNC B0 ;  /* 0x0000000000007941 */ /* 0x000fea0003800000 */
.L_x_315:
[----:B------:R-:W-:Y:S05]  /*bb30*/  BRA `(.L_x_317) ;  /* 0xfffffff800e87947 */ /* 0x000fea000383ffff */
.L_x_307:
[----:B0-----:R0:W1:Y:S02]  /*bb40*/  SYNCS.PHASECHK.TRANS64.TRYWAIT P0, [R7+URZ], R2 ;  /* 0x00000002070075a7 */ /* 0x001064000800017f */
[----:B-1----:R-:W-:Y:S05]  /*bb50*/  @!P0 NANOSLEEP.SYNCS 0x989680 ;  /* 0x009896800000895d */ /* 0x002fea0003900000 */
[----:B------:R-:W1:Y:S02]  /*bb60*/  @!P0 SYNCS.PHASECHK.TRANS64 P0, [R7+URZ], R2 ;  /* 0x00000002070085a7 */ /* 0x000e64000800007f */
[----:B-1----:R-:W-:Y:S05]  /*bb70*/  @!P0 BRA `(.L_x_307) ;  /* 0xfffffffc00f08947 */ /* 0x002fea000383ffff */
[----:B------:R-:W-:Y:S05]  /*bb80*/  BRA `(.L_x_318) ;  /* 0xfffffffc00247947 */ /* 0x000fea000383ffff */
.L_x_319:
[----:B------:R-:W-:-:S00]  /*bb90*/  BRA `(.L_x_319) ;  /* 0xfffffffc00fc7947 */ /* 0x000fc0000383ffff */
[----:B------:R-:W-:-:S00]  /*bba0*/  NOP ;  /* 0x0000000000007918 */ /* 0x000fc00000000000 */
        /* <DEDUP_REMOVED lines=13> */
.L_x_320:


//--------------------- .nv.global.init           --------------------------
	.section	.nv.global.init,"aw",@progbits
.nv.global.init:
	.type		$str$22,@object
	.size		$str$22,($str$23 - $str$22)
$str$22:
        /*0000*/ 	.byte	0x6b, 0x5f, 0x74, 0x69, 0x6c, 0x65, 0x5f, 0x63, 0x6f, 0x75, 0x6e, 0x74, 0x20, 0x3e, 0x3d, 0x20
        /*0010*/ 	.byte	0x31, 0x00
	.type		$str$23,@object
	.size		$str$23,(__unnamed_1 - $str$23)
$str$23:
        /*0012*/ 	.byte	0x2f, 0x74, 0x6d, 0x70, 0x2f, 0x63, 0x75, 0x74, 0x6c, 0x61, 0x73, 0x73, 0x5f, 0x73, 0x77, 0x65
        /*0022*/ 	.byte	0x65, 0x70, 0x5f, 0x73, 0x72, 0x63, 0x2f, 0x69, 0x6e, 0x63, 0x6c, 0x75, 0x64, 0x65, 0x2f, 0x63
        /*0032*/ 	.byte	0x75, 0x74, 0x6c, 0x61, 0x73, 0x73, 0x2f, 0x67, 0x65, 0x6d, 0x6d, 0x2f, 0x63, 0x6f, 0x6c, 0x6c
        /*0042*/ 	.byte	0x65, 0x63, 0x74, 0x69, 0x76, 0x65, 0x2f, 0x73, 0x6d, 0x39, 0x30, 0x5f, 0x6d, 0x6d, 0x61, 0x5f
        /*0052*/ 	.byte	0x74, 0x6d, 0x61, 0x5f, 0x67, 0x6d, 0x6d, 0x61, 0x5f, 0x73, 0x73, 0x5f, 0x77, 0x61, 0x72, 0x70
        /*0062*/ 	.byte	0x73, 0x70, 0x65, 0x63, 0x69, 0x61, 0x6c, 0x69, 0x7a, 0x65, 0x64, 0x2e, 0x68, 0x70, 0x70, 0x00
	.type		__unnamed_1,@object
	.size		__unnamed_1,(.L_0 - __unnamed_1)
__unnamed_1:
        /*0072*/ 	.byte	0x76, 0x6f, 0x69, 0x64, 0x20, 0x63, 0x75, 0x74, 0x6c, 0x61, 0x73, 0x73, 0x3a, 0x3a, 0x67, 0x65
        /* <DEDUP_REMOVED lines=179> */
        /*0bb2*/ 	.byte	0x64, 0x65, 0x6e, 0x74, 0x69, 0x74, 0x79, 0x5d, 0x00
.L_0:


//--------------------- .nv.shared._ZN7cutlass13device_kernelINS_4gemm6kernel13GemmUniversalIN4cute5tupleIJiiiiEEENS1_10collective13CollectiveMmaINS1_34MainloopSm90TmaGmmaWarpSpecializedILi2ENS5_IJNS4_1CILi1EEESB_SB_EEENS1_32KernelTmaWarpSpecializedPingpongEEENS5_IJNSA_ILi64EEENSA_ILi256EEENSA_ILi128EEEEEENS_6half_tENS5_IJlSB_lEEESJ_SK_NS4_8TiledMMAINS4_8MMA_AtomIJNS4_4SM904GMMA26MMA_64x256x16_F32F16F16_SSILNSO_5MajorE0ELSQ_0ELNSO_7ScaleInE1ELSR_1EEEEEENS4_6LayoutISC_NS5_IJNSA_ILi0EEESV_SV_EEEEENS5_IJNS4_10UnderscoreESY_SY_EEEEENS4_13SM90_TMA_LOADENS4_14ComposedLayoutINS4_7SwizzleILi3ELi4ELi3EEENS4_18smem_ptr_flag_bitsILi16EEENSU_INS5_IJNSA_ILi8EEESF_EEENS5_IJSF_SB_EEEEEEEvNS4_8identityES11_S1B_vS1C_EENS_8epilogue10collective6detail29Sm90TmaWarpSpecializedAdapterINS1F_15DefaultEpilogueISJ_SK_SK_NS1E_6thread17LinearCombinationISJ_Li1EffLNS1J_9ScaleType4KindE0ELNS_15FloatRoundStyleE2ESJ_EENS1_15EpilogueDefaultEEEEEvvEEEEvNT_6ParamsE --------------------------
	.section	.nv.shared._ZN7cutlass13device_kernelINS_4gemm6kernel13GemmUniversalIN4cute5tupleIJiiiiEEENS1_10collective13CollectiveMmaINS1_34MainloopSm90TmaGmmaWarpSpecializedILi2ENS5_IJNS4_1CILi1EEESB_SB_EEENS1_32KernelTmaWarpSpecializedPingpongEEENS5_IJNSA_ILi64EEENSA_ILi256EEENSA_ILi128EEEEEENS_6half_tENS5_IJlSB_lEEESJ_SK_NS4_8TiledMMAINS4_8MMA_AtomIJNS4_4SM904GMMA26MMA_64x256x16_F32F16F16_SSILNSO_5MajorE0ELSQ_0ELNSO_7ScaleInE1ELSR_1EEEEEENS4_6LayoutISC_NS5_IJNSA_ILi0EEESV_SV_EEEEENS5_IJNS4_10UnderscoreESY_SY_EEEEENS4_13SM90_TMA_LOADENS4_14ComposedLayoutINS4_7SwizzleILi3ELi4ELi3EEENS4_18smem_ptr_flag_bitsILi16EEENSU_INS5_IJNSA_ILi8EEESF_EEENS5_IJSF_SB_EEEEEEEvNS4_8identityES11_S1B_vS1C_EENS_8epilogue10collective6detail29Sm90TmaWarpSpecializedAdapterINS1F_15DefaultEpilogueISJ_SK_SK_NS1E_6thread17LinearCombinationISJ_Li1EffLNS1J_9ScaleType4KindE0ELNS_15FloatRoundStyleE2ESJ_EENS1_15EpilogueDefaultEEEEEvvEEEEvNT_6ParamsE,"aw",@nobits
	.sectionflags	@""
	.align	16
	.zero		1024


//--------------------- .nv.shared.reserved.0     --------------------------
	.section	.nv.shared.reserved.0,"aw",@nobits
	.weak		__nv_reservedSMEM_offset_0_alias
	.size		__nv_reservedSMEM_offset_0_alias, 0, 0
	.other		__nv_reservedSMEM_offset_0_alias,@"STO_CUDA_RESERVED_SHARED STV_DEFAULT"
__nv_reservedSMEM_offset_0_alias:
	.zero		0


//--------------------- .nv.global                --------------------------
	.section	.nv.global,"aw",@nobits
.nv.global:
	.type		_ZN40_INTERNAL_66883005_4_k_cu_aa1e6069_275764cute1_E,@object
	.size		_ZN40_INTERNAL_66883005_4_k_cu_aa1e6069_275764cute1_E,(_ZN40_INTERNAL_66883005_4_k_cu_aa1e6069_275764cuda3std3__45__cpo6cbeginE - _ZN40_INTERNAL_66883005_4_k_cu_aa1e6069_275764cute1_E)
_ZN40_INTERNAL_66883005_4_k_cu_aa1e6069_275764cute1_E:
	.zero		1
	.type		_ZN40_INTERNAL_66883005_4_k_cu_aa1e6069_275764cuda3std3__45__cpo6cbeginE,@object
	.size		_ZN40_INTERNAL_66883005_4_k_cu_aa1e6069_275764cuda3std3__45__cpo6cbeginE,(_ZN40_INTERNAL_66883005_4_k_cu_aa1e6069_275764cuda3std3__48in_placeE - _ZN40_INTERNAL_66883005_4_k_cu_aa1e6069_275764cuda3std3__45__cpo6cbeginE)
_ZN40_INTERNAL_66883005_4_k_cu_aa1e6069_275764cuda3std3__45__cpo6cbeginE:
	.zero		1
	.type		_ZN40_INTERNAL_66883005_4_k_cu_aa1e6069_275764cuda3std3__48in_placeE,@object
	.size		_ZN40_INTERNAL_66883005_4_k_cu_aa1e6069_275764cuda3std3__48in_placeE,(_ZN40_INTERNAL_66883005_4_k_cu_aa1e6069_275764cuda3std6ranges3__45__cpo9iter_moveE - _ZN40_INTERNAL_66883005_4_k_cu_aa1e6069_275764cuda3std3__48in_placeE)
_ZN40_INTERNAL_66883005_4_k_cu_aa1e6069_275764cuda3std3__48in_placeE:
	.zero		1
	.type		_ZN40_INTERNAL_66883005_4_k_cu_aa1e6069_275764cuda3std6ranges3__45__cpo9iter_moveE,@object
	.size		_ZN40_INTERNAL_66883005_4_k_cu_aa1e6069_275764cuda3std6ranges3__45__cpo9iter_moveE,(_ZN40_INTERNAL_66883005_4_k_cu_aa1e6069_275764cuda3std3__45__cpo5beginE - _ZN40_INTERNAL_66883005_4_k_cu_aa1e6069_275764cuda3std6ranges3__45__cpo9iter_moveE)
_ZN40_INTERNAL_66883005_4_k_cu_aa1e6069_275764cuda3std6ranges3__45__cpo9iter_moveE:
	.zero		1
	.type		_ZN40_INTERNAL_66883005_4_k_cu_aa1e6069_275764cuda3std3__45__cpo5beginE,@object
	.size		_ZN40_INTERNAL_66883005_4_k_cu_aa1e6069_275764cuda3std3__45__cpo5beginE,(_ZN40_INTERNAL_66883005_4_k_cu_aa1e6069_275764cuda3std3__442_GLOBAL__N__66883005_4_k_cu_aa1e6069_275766ignoreE - _ZN40_INTERNAL_66883005_4_k_cu_aa1e6069_275764cuda3std3__45__cpo5beginE)
_ZN40_INTERNAL_66883005_4_k_cu_aa1e6069_275764cuda3std3__45__cpo5beginE:
	.zero		1
	.type		_ZN40_INTERNAL_66883005_4_k_cu_aa1e6069_275764cuda3std3__442_GLOBAL__N__66883005_4_k_cu_aa1e6069_275766ignoreE,@object
	.size		_ZN40_INTERNAL_66883005_4_k_cu_aa1e6069_275764cuda3std3__442_GLOBAL__N__66883005_4_k_cu_aa1e6069_275766ignoreE,(_ZN40_INTERNAL_66883005_4_k_cu_aa1e6069_275764cute7productE - _ZN40_INTERNAL_66883005_4_k_cu_aa1e6069_275764cuda3std3__442_GLOBAL__N__66883005_4_k_cu_aa1e6069_275766ignoreE)
_ZN40_INTERNAL_66883005_4_k_cu_aa1e6069_275764cuda3std3__442_GLOBAL__N__66883005_4_k_cu_aa1e6069_275766ignoreE:
	.zero		1
	.type		_ZN40_INTERNAL_66883005_4_k_cu_aa1e6069_275764cute7productE,@object
	.size		_ZN40_INTERNAL_66883005_4_k_cu_aa1e6069_275764cute7productE,(_ZN40_INTERNAL_66883005_4_k_cu_aa1e6069_275764cuda3std3__45__cpo3endE - _ZN40_INTERNAL_66883005_4_k_cu_aa1e6069_275764cute7productE)
_ZN40_INTERNAL_66883005_4_k_cu_aa1e6069_275764cute7productE:
	.zero		1
	.type		_ZN40_INTERNAL_66883005_4_k_cu_aa1e6069_275764cuda3std3__45__cpo3endE,@object
	.size		_ZN40_INTERNAL_66883005_4_k_cu_aa1e6069_275764cuda3std3__45__cpo3endE,(_ZN40_INTERNAL_66883005_4_k_cu_aa1e6069_275764cuda3std3__419piecewise_constructE - _ZN40_INTERNAL_66883005_4_k_cu_aa1e6069_275764cuda3std3__45__cpo3endE)
_ZN40_INTERNAL_66883005_4_k_cu_aa1e6069_275764cuda3std3__45__cpo3endE:
	.zero		1
	.type		_ZN40_INTERNAL_66883005_4_k_cu_aa1e6069_275764cuda3std3__419piecewise_constructE,@object
	.size		_ZN40_INTERNAL_66883005_4_k_cu_aa1e6069_275764cuda3std3__419piecewise_constructE,(_ZN40_INTERNAL_66883005_4_k_cu_aa1e6069_275764cuda3std3__45__cpo4cendE - _ZN40_INTERNAL_66883005_4_k_cu_aa1e6069_275764cuda3std3__419piecewise_constructE)
_ZN40_INTERNAL_66883005_4_k_cu_aa1e6069_275764cuda3std3__419piecewise_constructE:
	.zero		1
	.type		_ZN40_INTERNAL_66883005_4_k_cu_aa1e6069_275764cuda3std3__45__cpo4cendE,@object
	.size		_ZN40_INTERNAL_66883005_4_k_cu_aa1e6069_275764cuda3std3__45__cpo4cendE,(_ZN40_INTERNAL_66883005_4_k_cu_aa1e6069_275764cuda3std6ranges3__45__cpo4swapE - _ZN40_INTERNAL_66883005_4_k_cu_aa1e6069_275764cuda3std3__45__cpo4cendE)
_ZN40_INTERNAL_66883005_4_k_cu_aa1e6069_275764cuda3std3__45__cpo4cendE:
	.zero		1
	.type		_ZN40_INTERNAL_66883005_4_k_cu_aa1e6069_275764cuda3std6ranges3__45__cpo4swapE,@object
	.size		_ZN40_INTERNAL_66883005_4_k_cu_aa1e6069_275764cuda3std6ranges3__45__cpo4swapE,(.L_8 - _ZN40_INTERNAL_66883005_4_k_cu_aa1e6069_275764cuda3std6ranges3__45__cpo4swapE)
_ZN40_INTERNAL_66883005_4_k_cu_aa1e6069_275764cuda3std6ranges3__45__cpo4swapE:
	.zero		1
.L_8:


//--------------------- .nv.constant0._ZN7cutlass13device_kernelINS_4gemm6kernel13GemmUniversalIN4cute5tupleIJiiiiEEENS1_10collective13CollectiveMmaINS1_34MainloopSm90TmaGmmaWarpSpecializedILi2ENS5_IJNS4_1CILi1EEESB_SB_EEENS1_32KernelTmaWarpSpecializedPingpongEEENS5_IJNSA_ILi64EEENSA_ILi256EEENSA_ILi128EEEEEENS_6half_tENS5_IJlSB_lEEESJ_SK_NS4_8TiledMMAINS4_8MMA_AtomIJNS4_4SM904GMMA26MMA_64x256x16_F32F16F16_SSILNSO_5MajorE0ELSQ_0ELNSO_7ScaleInE1ELSR_1EEEEEENS4_6LayoutISC_NS5_IJNSA_ILi0EEESV_SV_EEEEENS5_IJNS4_10UnderscoreESY_SY_EEEEENS4_13SM90_TMA_LOADENS4_14ComposedLayoutINS4_7SwizzleILi3ELi4ELi3EEENS4_18smem_ptr_flag_bitsILi16EEENSU_INS5_IJNSA_ILi8EEESF_EEENS5_IJSF_SB_EEEEEEEvNS4_8identityES11_S1B_vS1C_EENS_8epilogue10collective6detail29Sm90TmaWarpSpecializedAdapterINS1F_15DefaultEpilogueISJ_SK_SK_NS1E_6thread17LinearCombinationISJ_Li1EffLNS1J_9ScaleType4KindE0ELNS_15FloatRoundStyleE2ESJ_EENS1_15EpilogueDefaultEEEEEvvEEEEvNT_6ParamsE --------------------------
	.section	.nv.constant0._ZN7cutlass13device_kernelINS_4gemm6kernel13GemmUniversalIN4cute5tupleIJiiiiEEENS1_10collective13CollectiveMmaINS1_34MainloopSm90TmaGmmaWarpSpecializedILi2ENS5_IJNS4_1CILi1EEESB_SB_EEENS1_32KernelTmaWarpSpecializedPingpongEEENS5_IJNSA_ILi64EEENSA_ILi256EEENSA_ILi128EEEEEENS_6half_tENS5_IJlSB_lEEESJ_SK_NS4_8TiledMMAINS4_8MMA_AtomIJNS4_4SM904GMMA26MMA_64x256x16_F32F16F16_SSILNSO_5MajorE0ELSQ_0ELNSO_7ScaleInE1ELSR_1EEEEEENS4_6LayoutISC_NS5_IJNSA_ILi0EEESV_SV_EEEEENS5_IJNS4_10UnderscoreESY_SY_EEEEENS4_13SM90_TMA_LOADENS4_14ComposedLayoutINS4_7SwizzleILi3ELi4ELi3EEENS4_18smem_ptr_flag_bitsILi16EEENSU_INS5_IJNSA_ILi8EEESF_EEENS5_IJSF_SB_EEEEEEEvNS4_8identityES11_S1B_vS1C_EENS_8epilogue10collective6detail29Sm90TmaWarpSpecializedAdapterINS1F_15DefaultEpilogueISJ_SK_SK_NS1E_6thread17LinearCombinationISJ_Li1EffLNS1J_9ScaleType4KindE0ELNS_15FloatRoundStyleE2ESJ_EENS1_15EpilogueDefaultEEEEEvvEEEEvNT_6ParamsE,"a",@progbits
	.sectionflags	@""
	.align	4
.nv.constant0._ZN7cutlass13device_kernelINS_4gemm6kernel13GemmUniversalIN4cute5tupleIJiiiiEEENS1_10collective13CollectiveMmaINS1_34MainloopSm90TmaGmmaWarpSpecializedILi2ENS5_IJNS4_1CILi1EEESB_SB_EEENS1_32KernelTmaWarpSpecializedPingpongEEENS5_IJNSA_ILi64EEENSA_ILi256EEENSA_ILi128EEEEEENS_6half_tENS5_IJlSB_lEEESJ_SK_NS4_8TiledMMAINS4_8MMA_AtomIJNS4_4SM904GMMA26MMA_64x256x16_F32F16F16_SSILNSO_5MajorE0ELSQ_0ELNSO_7ScaleInE1ELSR_1EEEEEENS4_6LayoutISC_NS5_IJNSA_ILi0EEESV_SV_EEEEENS5_IJNS4_10UnderscoreESY_SY_EEEEENS4_13SM90_TMA_LOADENS4_14ComposedLayoutINS4_7SwizzleILi3ELi4ELi3EEENS4_18smem_ptr_flag_bitsILi16EEENSU_INS5_IJNSA_ILi8EEESF_EEENS5_IJSF_SB_EEEEEEEvNS4_8identityES11_S1B_vS1C_EENS_8epilogue10collective6detail29Sm90TmaWarpSpecializedAdapterINS1F_15DefaultEpilogueISJ_SK_SK_NS1E_6thread17LinearCombinationISJ_Li1EffLNS1J_9ScaleType4KindE0ELNS_15FloatRoundStyleE2ESJ_EENS1_15EpilogueDefaultEEEEEvvEEEEvNT_6ParamsE:
	.zero		1664


//--------------------- SYMBOLS --------------------------

	.type		.nv.reservedSmem.offset0,@object
	.size		.nv.reservedSmem.offset0,0x4
	.type		__assertfail,@function
